//
// Generated by NVIDIA NVVM Compiler
//
// Compiler Build ID: CL-36424714
// Cuda compilation tools, release 13.0, V13.0.88
// Based on NVVM 20.0.0
//

.version 9.0
.target sm_100
.address_size 64

	// .globl	_Z17cuda_calculateMthiiPPiiii

.visible .entry _Z17cuda_calculateMthiiPPiiii(
	.param .u32 _Z17cuda_calculateMthiiPPiiii_param_0,
	.param .u32 _Z17cuda_calculateMthiiPPiiii_param_1,
	.param .u64 .ptr .align 1 _Z17cuda_calculateMthiiPPiiii_param_2,
	.param .u32 _Z17cuda_calculateMthiiPPiiii_param_3,
	.param .u32 _Z17cuda_calculateMthiiPPiiii_param_4,
	.param .u32 _Z17cuda_calculateMthiiPPiiii_param_5
)
{
	.reg .pred 	%p<47>;
	.reg .b32 	%r<188>;
	.reg .b64 	%rd<209>;

	ld.param.u32 	%r50, [_Z17cuda_calculateMthiiPPiiii_param_1];
	ld.param.u64 	%rd118, [_Z17cuda_calculateMthiiPPiiii_param_2];
	ld.param.u32 	%r53, [_Z17cuda_calculateMthiiPPiiii_param_3];
	ld.param.u32 	%r51, [_Z17cuda_calculateMthiiPPiiii_param_4];
	ld.param.u32 	%r52, [_Z17cuda_calculateMthiiPPiiii_param_5];
	mov.u32 	%r54, %ctaid.x;
	mov.u32 	%r55, %ntid.x;
	mov.u32 	%r56, %tid.x;
	mad.lo.s32 	%r1, %r54, %r55, %r56;
	setp.ge.s32 	%p1, %r1, %r53;
	@%p1 bra 	$L__BB0_90;
	sub.s32 	%r180, %r52, %r51;
	setp.lt.s32 	%p2, %r180, %r50;
	mov.b64 	%rd185, 0;
	@%p2 bra 	$L__BB0_24;
	setp.eq.s32 	%p3, %r180, %r50;
	mov.b64 	%rd185, 1;
	@%p3 bra 	$L__BB0_24;
	sub.s32 	%r57, %r180, %r50;
	min.s32 	%r3, %r50, %r57;
	max.s32 	%r4, %r50, %r57;
	add.s32 	%r58, %r4, 1;
	cvt.s64.s32 	%rd185, %r58;
	setp.lt.s32 	%p4, %r3, 2;
	@%p4 bra 	$L__BB0_24;
	add.s32 	%r5, %r3, -1;
	add.s32 	%r60, %r3, -2;
	and.b32  	%r6, %r5, 3;
	setp.lt.u32 	%p5, %r60, 3;
	mov.b32 	%r174, 2;
	@%p5 bra 	$L__BB0_19;
	and.b32  	%r7, %r5, -4;
	mov.b32 	%r174, 2;
$L__BB0_6:
	add.s32 	%r9, %r174, %r4;
	cvt.s64.s32 	%rd122, %r9;
	mul.lo.s64 	%rd3, %rd185, %rd122;
	cvt.u64.u32 	%rd4, %r174;
	and.b64  	%rd123, %rd3, -4294967296;
	setp.ne.s64 	%p6, %rd123, 0;
	@%p6 bra 	$L__BB0_8;
	cvt.u32.u64 	%r62, %rd4;
	cvt.u32.u64 	%r63, %rd3;
	div.u32 	%r64, %r63, %r62;
	cvt.u64.u32 	%rd177, %r64;
	bra.uni 	$L__BB0_9;
$L__BB0_8:
	div.s64 	%rd177, %rd3, %rd4;
$L__BB0_9:
	cvt.u32.u64 	%r65, %rd4;
	add.s32 	%r66, %r65, 1;
	add.s32 	%r67, %r9, 1;
	cvt.s64.s32 	%rd124, %r67;
	mul.lo.s64 	%rd8, %rd177, %rd124;
	cvt.u64.u32 	%rd9, %r66;
	and.b64  	%rd125, %rd8, -4294967296;
	setp.ne.s64 	%p7, %rd125, 0;
	@%p7 bra 	$L__BB0_11;
	cvt.u32.u64 	%r68, %rd9;
	cvt.u32.u64 	%r69, %rd8;
	div.u32 	%r70, %r69, %r68;
	cvt.u64.u32 	%rd178, %r70;
	bra.uni 	$L__BB0_12;
$L__BB0_11:
	div.s64 	%rd178, %rd8, %rd9;
$L__BB0_12:
	add.s32 	%r72, %r65, 2;
	add.s32 	%r73, %r9, 2;
	cvt.s64.s32 	%rd126, %r73;
	mul.lo.s64 	%rd13, %rd178, %rd126;
	cvt.u64.u32 	%rd14, %r72;
	and.b64  	%rd127, %rd13, -4294967296;
	setp.ne.s64 	%p8, %rd127, 0;
	@%p8 bra 	$L__BB0_14;
	cvt.u32.u64 	%r74, %rd14;
	cvt.u32.u64 	%r75, %rd13;
	div.u32 	%r76, %r75, %r74;
	cvt.u64.u32 	%rd179, %r76;
	bra.uni 	$L__BB0_15;
$L__BB0_14:
	div.s64 	%rd179, %rd13, %rd14;
$L__BB0_15:
	add.s32 	%r78, %r65, 3;
	add.s32 	%r79, %r9, 3;
	cvt.s64.s32 	%rd128, %r79;
	mul.lo.s64 	%rd18, %rd179, %rd128;
	cvt.u64.u32 	%rd19, %r78;
	and.b64  	%rd129, %rd18, -4294967296;
	setp.ne.s64 	%p9, %rd129, 0;
	@%p9 bra 	$L__BB0_17;
	cvt.u32.u64 	%r80, %rd19;
	cvt.u32.u64 	%r81, %rd18;
	div.u32 	%r82, %r81, %r80;
	cvt.u64.u32 	%rd185, %r82;
	bra.uni 	$L__BB0_18;
$L__BB0_17:
	div.s64 	%rd185, %rd18, %rd19;
$L__BB0_18:
	cvt.u32.u64 	%r83, %rd14;
	add.s32 	%r174, %r65, 4;
	setp.ne.s32 	%p10, %r83, %r7;
	@%p10 bra 	$L__BB0_6;
$L__BB0_19:
	setp.eq.s32 	%p11, %r6, 0;
	mov.b32 	%r176, 0;
	@%p11 bra 	$L__BB0_24;
$L__BB0_20:
	.pragma "nounroll";
	add.s32 	%r86, %r174, %r4;
	cvt.s64.s32 	%rd130, %r86;
	mul.lo.s64 	%rd26, %rd185, %rd130;
	cvt.u64.u32 	%rd27, %r174;
	and.b64  	%rd131, %rd26, -4294967296;
	setp.ne.s64 	%p12, %rd131, 0;
	@%p12 bra 	$L__BB0_22;
	cvt.u32.u64 	%r87, %rd27;
	cvt.u32.u64 	%r88, %rd26;
	div.u32 	%r89, %r88, %r87;
	cvt.u64.u32 	%rd185, %r89;
	bra.uni 	$L__BB0_23;
$L__BB0_22:
	div.s64 	%rd185, %rd26, %rd27;
$L__BB0_23:
	cvt.u32.u64 	%r90, %rd27;
	add.s32 	%r174, %r90, 1;
	add.s32 	%r176, %r176, 1;
	setp.ne.s32 	%p13, %r176, %r6;
	@%p13 bra 	$L__BB0_20;
$L__BB0_24:
	setp.lt.s32 	%p14, %r50, 1;
	@%p14 bra 	$L__BB0_90;
	not.b32 	%r177, %r50;
	cvta.to.global.u64 	%rd32, %rd118;
	not.b32 	%r92, %r1;
	cvt.s64.s32 	%rd132, %r92;
	add.s64 	%rd186, %rd185, %rd132;
	mov.b32 	%r178, 0;
	mov.u32 	%r179, %r50;
$L__BB0_26:
	add.s32 	%r93, %r180, -1;
	cvt.s64.s32 	%rd187, %r93;
	add.s32 	%r181, %r180, %r177;
$L__BB0_27:
	min.s32 	%r94, %r179, %r181;
	add.s32 	%r23, %r94, -1;
	add.s32 	%r24, %r94, -2;
	cvt.u32.u64 	%r180, %rd187;
	setp.lt.s32 	%p15, %r180, %r179;
	mov.b64 	%rd198, 0;
	@%p15 bra 	$L__BB0_58;
	setp.eq.s32 	%p16, %r180, %r179;
	mov.b64 	%rd198, 1;
	@%p16 bra 	$L__BB0_58;
	sub.s32 	%r95, %r180, %r179;
	min.s32 	%r96, %r179, %r95;
	max.s32 	%r26, %r179, %r95;
	add.s32 	%r97, %r26, 1;
	cvt.s64.s32 	%rd198, %r97;
	setp.lt.s32 	%p17, %r96, 2;
	@%p17 bra 	$L__BB0_58;
	and.b32  	%r27, %r23, 3;
	setp.lt.u32 	%p18, %r24, 3;
	mov.b32 	%r185, 2;
	@%p18 bra 	$L__BB0_46;
	and.b32  	%r100, %r23, -4;
	neg.s32 	%r183, %r100;
	mov.b32 	%r184, 5;
	mov.b64 	%rd188, 2;
	mov.u32 	%r182, %r26;
$L__BB0_32:
	add.s32 	%r101, %r182, 2;
	cvt.s64.s32 	%rd137, %r101;
	mul.lo.s64 	%rd40, %rd198, %rd137;
	or.b64  	%rd138, %rd40, %rd188;
	and.b64  	%rd139, %rd138, -4294967296;
	setp.ne.s64 	%p19, %rd139, 0;
	@%p19 bra 	$L__BB0_34;
	cvt.u32.u64 	%r102, %rd188;
	cvt.u32.u64 	%r103, %rd40;
	div.u32 	%r104, %r103, %r102;
	cvt.u64.u32 	%rd190, %r104;
	bra.uni 	$L__BB0_35;
$L__BB0_34:
	div.s64 	%rd190, %rd40, %rd188;
$L__BB0_35:
	add.s32 	%r105, %r182, 3;
	cvt.s64.s32 	%rd140, %r105;
	mul.lo.s64 	%rd44, %rd190, %rd140;
	add.s64 	%rd45, %rd188, 1;
	or.b64  	%rd141, %rd44, %rd45;
	and.b64  	%rd142, %rd141, -4294967296;
	setp.ne.s64 	%p20, %rd142, 0;
	@%p20 bra 	$L__BB0_37;
	cvt.u32.u64 	%r106, %rd45;
	cvt.u32.u64 	%r107, %rd44;
	div.u32 	%r108, %r107, %r106;
	cvt.u64.u32 	%rd191, %r108;
	bra.uni 	$L__BB0_38;
$L__BB0_37:
	div.s64 	%rd191, %rd44, %rd45;
$L__BB0_38:
	add.s32 	%r109, %r184, -1;
	add.s32 	%r32, %r182, 4;
	cvt.s64.s32 	%rd143, %r32;
	mul.lo.s64 	%rd49, %rd191, %rd143;
	cvt.u64.u32 	%rd50, %r109;
	and.b64  	%rd144, %rd49, -4294967296;
	setp.ne.s64 	%p21, %rd144, 0;
	@%p21 bra 	$L__BB0_40;
	cvt.u32.u64 	%r110, %rd50;
	cvt.u32.u64 	%r111, %rd49;
	div.u32 	%r112, %r111, %r110;
	cvt.u64.u32 	%rd192, %r112;
	bra.uni 	$L__BB0_41;
$L__BB0_40:
	div.s64 	%rd192, %rd49, %rd50;
$L__BB0_41:
	add.s32 	%r113, %r182, 5;
	cvt.s64.s32 	%rd145, %r113;
	mul.lo.s64 	%rd54, %rd192, %rd145;
	cvt.u64.u32 	%rd55, %r184;
	and.b64  	%rd146, %rd54, -4294967296;
	setp.ne.s64 	%p22, %rd146, 0;
	@%p22 bra 	$L__BB0_43;
	cvt.u32.u64 	%r114, %rd55;
	cvt.u32.u64 	%r115, %rd54;
	div.u32 	%r116, %r115, %r114;
	cvt.u64.u32 	%rd198, %r116;
	bra.uni 	$L__BB0_44;
$L__BB0_43:
	div.s64 	%rd198, %rd54, %rd55;
$L__BB0_44:
	add.s32 	%r184, %r184, 4;
	add.s32 	%r183, %r183, 4;
	add.s64 	%rd188, %rd188, 4;
	setp.ne.s32 	%p23, %r183, 0;
	mov.u32 	%r182, %r32;
	@%p23 bra 	$L__BB0_32;
	add.s32 	%r185, %r184, -3;
$L__BB0_46:
	setp.eq.s32 	%p24, %r27, 0;
	@%p24 bra 	$L__BB0_58;
	add.s32 	%r37, %r185, %r26;
	cvt.s64.s32 	%rd147, %r37;
	mul.lo.s64 	%rd62, %rd198, %rd147;
	cvt.u64.u32 	%rd63, %r185;
	and.b64  	%rd148, %rd62, -4294967296;
	setp.ne.s64 	%p25, %rd148, 0;
	@%p25 bra 	$L__BB0_49;
	cvt.u32.u64 	%r117, %rd63;
	cvt.u32.u64 	%r118, %rd62;
	div.u32 	%r119, %r118, %r117;
	cvt.u64.u32 	%rd198, %r119;
	bra.uni 	$L__BB0_50;
$L__BB0_49:
	div.s64 	%rd198, %rd62, %rd63;
$L__BB0_50:
	setp.eq.s32 	%p26, %r27, 1;
	@%p26 bra 	$L__BB0_58;
	add.s32 	%r120, %r185, 1;
	add.s32 	%r121, %r37, 1;
	cvt.s64.s32 	%rd149, %r121;
	mul.lo.s64 	%rd67, %rd198, %rd149;
	cvt.u64.u32 	%rd68, %r120;
	and.b64  	%rd150, %rd67, -4294967296;
	setp.ne.s64 	%p27, %rd150, 0;
	@%p27 bra 	$L__BB0_53;
	cvt.u32.u64 	%r122, %rd68;
	cvt.u32.u64 	%r123, %rd67;
	div.u32 	%r124, %r123, %r122;
	cvt.u64.u32 	%rd198, %r124;
	bra.uni 	$L__BB0_54;
$L__BB0_53:
	div.s64 	%rd198, %rd67, %rd68;
$L__BB0_54:
	setp.eq.s32 	%p28, %r27, 2;
	@%p28 bra 	$L__BB0_58;
	add.s32 	%r125, %r185, 2;
	add.s32 	%r126, %r37, 2;
	cvt.s64.s32 	%rd151, %r126;
	mul.lo.s64 	%rd72, %rd198, %rd151;
	cvt.u64.u32 	%rd73, %r125;
	and.b64  	%rd152, %rd72, -4294967296;
	setp.ne.s64 	%p29, %rd152, 0;
	@%p29 bra 	$L__BB0_57;
	cvt.u32.u64 	%r127, %rd73;
	cvt.u32.u64 	%r128, %rd72;
	div.u32 	%r129, %r128, %r127;
	cvt.u64.u32 	%rd198, %r129;
	bra.uni 	$L__BB0_58;
$L__BB0_57:
	div.s64 	%rd198, %rd72, %rd73;
$L__BB0_58:
	setp.gt.s64 	%p30, %rd198, %rd186;
	add.s64 	%rd187, %rd187, -1;
	add.s32 	%r181, %r181, -1;
	@%p30 bra 	$L__BB0_27;
	setp.lt.s32 	%p31, %r180, %r179;
	not.b32 	%r130, %r180;
	add.s32 	%r131, %r52, %r130;
	mul.wide.u32 	%rd154, %r178, 8;
	add.s64 	%rd155, %rd32, %rd154;
	ld.global.u64 	%rd156, [%rd155];
	cvta.to.global.u64 	%rd157, %rd156;
	mul.wide.s32 	%rd158, %r1, 4;
	add.s64 	%rd159, %rd157, %rd158;
	st.global.u32 	[%rd159], %r131;
	mov.b64 	%rd208, 0;
	@%p31 bra 	$L__BB0_89;
	setp.eq.s32 	%p32, %r180, %r179;
	mov.b64 	%rd208, 1;
	@%p32 bra 	$L__BB0_89;
	sub.s32 	%r132, %r180, %r179;
	min.s32 	%r133, %r179, %r132;
	max.s32 	%r39, %r179, %r132;
	add.s32 	%r134, %r39, 1;
	cvt.s64.s32 	%rd208, %r134;
	setp.lt.s32 	%p33, %r133, 2;
	@%p33 bra 	$L__BB0_89;
	and.b32  	%r40, %r23, 3;
	setp.lt.u32 	%p34, %r24, 3;
	mov.b32 	%r187, 2;
	@%p34 bra 	$L__BB0_77;
	and.b32  	%r41, %r23, -4;
	mov.b32 	%r187, 2;
$L__BB0_64:
	add.s32 	%r43, %r187, %r39;
	cvt.s64.s32 	%rd162, %r43;
	mul.lo.s64 	%rd80, %rd208, %rd162;
	cvt.u64.u32 	%rd81, %r187;
	and.b64  	%rd163, %rd80, -4294967296;
	setp.ne.s64 	%p35, %rd163, 0;
	@%p35 bra 	$L__BB0_66;
	cvt.u32.u64 	%r137, %rd81;
	cvt.u32.u64 	%r138, %rd80;
	div.u32 	%r139, %r138, %r137;
	cvt.u64.u32 	%rd200, %r139;
	bra.uni 	$L__BB0_67;
$L__BB0_66:
	div.s64 	%rd200, %rd80, %rd81;
$L__BB0_67:
	cvt.u32.u64 	%r140, %rd81;
	add.s32 	%r141, %r140, 1;
	add.s32 	%r142, %r43, 1;
	cvt.s64.s32 	%rd164, %r142;
	mul.lo.s64 	%rd85, %rd200, %rd164;
	cvt.u64.u32 	%rd86, %r141;
	and.b64  	%rd165, %rd85, -4294967296;
	setp.ne.s64 	%p36, %rd165, 0;
	@%p36 bra 	$L__BB0_69;
	cvt.u32.u64 	%r143, %rd86;
	cvt.u32.u64 	%r144, %rd85;
	div.u32 	%r145, %r144, %r143;
	cvt.u64.u32 	%rd201, %r145;
	bra.uni 	$L__BB0_70;
$L__BB0_69:
	div.s64 	%rd201, %rd85, %rd86;
$L__BB0_70:
	add.s32 	%r147, %r140, 2;
	add.s32 	%r148, %r43, 2;
	cvt.s64.s32 	%rd166, %r148;
	mul.lo.s64 	%rd90, %rd201, %rd166;
	cvt.u64.u32 	%rd91, %r147;
	and.b64  	%rd167, %rd90, -4294967296;
	setp.ne.s64 	%p37, %rd167, 0;
	@%p37 bra 	$L__BB0_72;
	cvt.u32.u64 	%r149, %rd91;
	cvt.u32.u64 	%r150, %rd90;
	div.u32 	%r151, %r150, %r149;
	cvt.u64.u32 	%rd202, %r151;
	bra.uni 	$L__BB0_73;
$L__BB0_72:
	div.s64 	%rd202, %rd90, %rd91;
$L__BB0_73:
	add.s32 	%r153, %r140, 3;
	add.s32 	%r154, %r43, 3;
	cvt.s64.s32 	%rd168, %r154;
	mul.lo.s64 	%rd95, %rd202, %rd168;
	cvt.u64.u32 	%rd96, %r153;
	and.b64  	%rd169, %rd95, -4294967296;
	setp.ne.s64 	%p38, %rd169, 0;
	@%p38 bra 	$L__BB0_75;
	cvt.u32.u64 	%r155, %rd96;
	cvt.u32.u64 	%r156, %rd95;
	div.u32 	%r157, %r156, %r155;
	cvt.u64.u32 	%rd208, %r157;
	bra.uni 	$L__BB0_76;
$L__BB0_75:
	div.s64 	%rd208, %rd95, %rd96;
$L__BB0_76:
	cvt.u32.u64 	%r158, %rd91;
	add.s32 	%r187, %r140, 4;
	setp.ne.s32 	%p39, %r158, %r41;
	@%p39 bra 	$L__BB0_64;
$L__BB0_77:
	setp.eq.s32 	%p40, %r40, 0;
	@%p40 bra 	$L__BB0_89;
	add.s32 	%r46, %r187, %r39;
	cvt.s64.s32 	%rd170, %r46;
	mul.lo.s64 	%rd102, %rd208, %rd170;
	cvt.u64.u32 	%rd103, %r187;
	and.b64  	%rd171, %rd102, -4294967296;
	setp.ne.s64 	%p41, %rd171, 0;
	@%p41 bra 	$L__BB0_80;
	cvt.u32.u64 	%r160, %rd103;
	cvt.u32.u64 	%r161, %rd102;
	div.u32 	%r162, %r161, %r160;
	cvt.u64.u32 	%rd208, %r162;
	bra.uni 	$L__BB0_81;
$L__BB0_80:
	div.s64 	%rd208, %rd102, %rd103;
$L__BB0_81:
	setp.eq.s32 	%p42, %r40, 1;
	@%p42 bra 	$L__BB0_89;
	add.s32 	%r163, %r187, 1;
	add.s32 	%r164, %r46, 1;
	cvt.s64.s32 	%rd172, %r164;
	mul.lo.s64 	%rd107, %rd208, %rd172;
	cvt.u64.u32 	%rd108, %r163;
	and.b64  	%rd173, %rd107, -4294967296;
	setp.ne.s64 	%p43, %rd173, 0;
	@%p43 bra 	$L__BB0_84;
	cvt.u32.u64 	%r165, %rd108;
	cvt.u32.u64 	%r166, %rd107;
	div.u32 	%r167, %r166, %r165;
	cvt.u64.u32 	%rd208, %r167;
	bra.uni 	$L__BB0_85;
$L__BB0_84:
	div.s64 	%rd208, %rd107, %rd108;
$L__BB0_85:
	setp.eq.s32 	%p44, %r40, 2;
	@%p44 bra 	$L__BB0_89;
	add.s32 	%r168, %r187, 2;
	add.s32 	%r169, %r46, 2;
	cvt.s64.s32 	%rd174, %r169;
	mul.lo.s64 	%rd112, %rd208, %rd174;
	cvt.u64.u32 	%rd113, %r168;
	and.b64  	%rd175, %rd112, -4294967296;
	setp.ne.s64 	%p45, %rd175, 0;
	@%p45 bra 	$L__BB0_88;
	cvt.u32.u64 	%r170, %rd113;
	cvt.u32.u64 	%r171, %rd112;
	div.u32 	%r172, %r171, %r170;
	cvt.u64.u32 	%rd208, %r172;
	bra.uni 	$L__BB0_89;
$L__BB0_88:
	div.s64 	%rd208, %rd112, %rd113;
$L__BB0_89:
	sub.s64 	%rd186, %rd186, %rd208;
	add.s32 	%r179, %r179, -1;
	add.s32 	%r178, %r178, 1;
	add.s32 	%r177, %r177, 1;
	setp.ne.s32 	%p46, %r178, %r50;
	@%p46 bra 	$L__BB0_26;
$L__BB0_90:
	ret;

}


// ===== COMPILED SASS (sm_100) =====

	.target	sm_100

	.elftype	@"ET_EXEC"


//--------------------- .note.nv.tkinfo           --------------------------
	.section	.note.nv.tkinfo,"",@"SHT_NOTE"
	.sectionflags	@"SHF_NOTE_NV_TKINFO"
	.tkinfo
        /*0018*/ 	.word	0x00000002
        /*0030*/ 	.string	""
        /*0030*/ 	.string	"ptxas"
        /*0030*/ 	.string	"Cuda compilation tools, release 13.0, V13.0.88"
        /*0030*/ 	.string	"Build cuda_13.0.r13.0/compiler.36424714_0"
        /*0030*/ 	.string	"-arch sm_100 -m 64 "



//--------------------- .note.nv.cuinfo           --------------------------
	.section	.note.nv.cuinfo,"",@"SHT_NOTE"
	.sectionflags	@"SHF_NOTE_NV_CUINFO"
        /*0018*/ 	.short	0x0002
        /*001a*/ 	.short	0x0064
        /*001c*/ 	.short	0x0082
	.zero		2


//--------------------- .nv.info                  --------------------------
	.section	.nv.info,"",@"SHT_CUDA_INFO"
	.align	4


	//----- nvinfo : EIATTR_REGCOUNT
	.align		4
        /*0000*/ 	.byte	0x04, 0x2f
        /*0002*/ 	.short	(.L_1 - .L_0)
	.align		4
.L_0:
        /*0004*/ 	.word	index@(_Z17cuda_calculateMthiiPPiiii)
        /*0008*/ 	.word	0x00000020


	//----- nvinfo : EIATTR_FRAME_SIZE
	.align		4
.L_1:
        /*000c*/ 	.byte	0x04, 0x11
        /*000e*/ 	.short	(.L_3 - .L_2)
	.align		4
.L_2:
        /*0010*/ 	.word	index@($__internal_0_$__cuda_sm20_div_s64)
        /*0014*/ 	.word	0x00000000


	//----- nvinfo : EIATTR_FRAME_SIZE
	.align		4
.L_3:
        /*0018*/ 	.byte	0x04, 0x11
        /*001a*/ 	.short	(.L_5 - .L_4)
	.align		4
.L_4:
        /*001c*/ 	.word	index@(_Z17cuda_calculateMthiiPPiiii)
        /*0020*/ 	.word	0x00000000


	//----- nvinfo : EIATTR_MIN_STACK_SIZE
	.align		4
.L_5:
        /*0024*/ 	.byte	0x04, 0x12
        /*0026*/ 	.short	(.L_7 - .L_6)
	.align		4
.L_6:
        /*0028*/ 	.word	index@(_Z17cuda_calculateMthiiPPiiii)
        /*002c*/ 	.word	0x00000000
.L_7:


//--------------------- .nv.compat                --------------------------
	.section	.nv.compat,"",@"SHT_CUDA_COMPAT_INFO"
	.align	4
        /*0000*/ 	.byte	0x02, 0x09, 0x00, 0x00, 0x02, 0x02, 0x01, 0x00, 0x02, 0x05, 0x05, 0x00, 0x03, 0x07, 0x01, 0x01
        /*0010*/ 	.byte	0x02, 0x03, 0x00, 0x00, 0x02, 0x06, 0x01, 0x00, 0x04, 0x0b, 0x08, 0x00, 0x09, 0x00, 0x00, 0x00
        /*0020*/ 	.byte	0x00, 0x00, 0x00, 0x00


//--------------------- .nv.info._Z17cuda_calculateMthiiPPiiii --------------------------
	.section	.nv.info._Z17cuda_calculateMthiiPPiiii,"",@"SHT_CUDA_INFO"
	.sectionflags	@""
	.align	4


	//----- nvinfo : EIATTR_CUDA_API_VERSION
	.align		4
        /*0000*/ 	.byte	0x04, 0x37
        /*0002*/ 	.short	(.L_9 - .L_8)
.L_8:
        /*0004*/ 	.word	0x00000082


	//----- nvinfo : EIATTR_KPARAM_INFO
	.align		4
.L_9:
        /*0008*/ 	.byte	0x04, 0x17
        /*000a*/ 	.short	(.L_11 - .L_10)
.L_10:
        /*000c*/ 	.word	0x00000000
        /*0010*/ 	.short	0x0005
        /*0012*/ 	.short	0x0018
        /*0014*/ 	.byte	0x00, 0xf0, 0x11, 0x00


	//----- nvinfo : EIATTR_KPARAM_INFO
	.align		4
.L_11:
        /*0018*/ 	.byte	0x04, 0x17
        /*001a*/ 	.short	(.L_13 - .L_12)
.L_12:
        /*001c*/ 	.word	0x00000000
        /*0020*/ 	.short	0x0004
        /*0022*/ 	.short	0x0014
        /*0024*/ 	.byte	0x00, 0xf0, 0x11, 0x00


	//----- nvinfo : EIATTR_KPARAM_INFO
	.align		4
.L_13:
        /*0028*/ 	.byte	0x04, 0x17
        /*002a*/ 	.short	(.L_15 - .L_14)
.L_14:
        /*002c*/ 	.word	0x00000000
        /*0030*/ 	.short	0x0003
        /*0032*/ 	.short	0x0010
        /*0034*/ 	.byte	0x00, 0xf0, 0x11, 0x00


	//----- nvinfo : EIATTR_KPARAM_INFO
	.align		4
.L_15:
        /*0038*/ 	.byte	0x04, 0x17
        /*003a*/ 	.short	(.L_17 - .L_16)
.L_16:
        /*003c*/ 	.word	0x00000000
        /*0040*/ 	.short	0x0002
        /*0042*/ 	.short	0x0008
        /*0044*/ 	.byte	0x00, 0xf5, 0x21, 0x00


	//----- nvinfo : EIATTR_KPARAM_INFO
	.align		4
.L_17:
        /*0048*/ 	.byte	0x04, 0x17
        /*004a*/ 	.short	(.L_19 - .L_18)
.L_18:
        /*004c*/ 	.word	0x00000000
        /*0050*/ 	.short	0x0001
        /*0052*/ 	.short	0x0004
        /*0054*/ 	.byte	0x00, 0xf0, 0x11, 0x00


	//----- nvinfo : EIATTR_KPARAM_INFO
	.align		4
.L_19:
        /*0058*/ 	.byte	0x04, 0x17
        /*005a*/ 	.short	(.L_21 - .L_20)
.L_20:
        /*005c*/ 	.word	0x00000000
        /*0060*/ 	.short	0x0000
        /*0062*/ 	.short	0x0000
        /*0064*/ 	.byte	0x00, 0xf0, 0x11, 0x00


	//----- nvinfo : EIATTR_SPARSE_MMA_MASK
	.align		4
.L_21:
        /*0068*/ 	.byte	0x03, 0x50
        /*006a*/ 	.short	0x0000


	//----- nvinfo : EIATTR_MAXREG_COUNT
	.align		4
        /*006c*/ 	.byte	0x03, 0x1b
        /*006e*/ 	.short	0x00ff


	//----- nvinfo : EIATTR_MERCURY_ISA_VERSION
	.align		4
        /*0070*/ 	.byte	0x03, 0x5f
        /*0072*/ 	.short	0x0101


	//----- nvinfo : EIATTR_VRC_CTA_INIT_COUNT
	.align		4
        /*0074*/ 	.byte	0x02, 0x4a
	.zero		1
	.zero		1


	//----- nvinfo : EIATTR_EXIT_INSTR_OFFSETS
	.align		4
        /*0078*/ 	.byte	0x04, 0x1c
        /*007a*/ 	.short	(.L_23 - .L_22)


	//   ....[0]....
.L_22:
        /*007c*/ 	.word	0x00000070


	//   ....[1]....
        /*0080*/ 	.word	0x00000e70


	//   ....[2]....
        /*0084*/ 	.word	0x00003440


	//----- nvinfo : EIATTR_CRS_STACK_SIZE
	.align		4
.L_23:
        /*0088*/ 	.byte	0x04, 0x1e
        /*008a*/ 	.short	(.L_25 - .L_24)
.L_24:
        /*008c*/ 	.word	0x00000000


	//----- nvinfo : EIATTR_CBANK_PARAM_SIZE
	.align		4
.L_25:
        /*0090*/ 	.byte	0x03, 0x19
        /*0092*/ 	.short	0x001c


	//----- nvinfo : EIATTR_PARAM_CBANK
	.align		4
        /*0094*/ 	.byte	0x04, 0x0a
        /*0096*/ 	.short	(.L_27 - .L_26)
	.align		4
.L_26:
        /*0098*/ 	.word	index@(.nv.constant0._Z17cuda_calculateMthiiPPiiii)
        /*009c*/ 	.short	0x0380
        /*009e*/ 	.short	0x001c


	//----- nvinfo : EIATTR_SW_WAR
	.align		4
.L_27:
        /*00a0*/ 	.byte	0x04, 0x36
        /*00a2*/ 	.short	(.L_29 - .L_28)
.L_28:
        /*00a4*/ 	.word	0x00000008
.L_29:


//--------------------- .nv.callgraph             --------------------------
	.section	.nv.callgraph,"",@"SHT_CUDA_CALLGRAPH"
	.align	4
	.sectionentsize	8
	.align		4
        /*0000*/ 	.word	0x00000000
	.align		4
        /*0004*/ 	.word	0xffffffff
	.align		4
        /*0008*/ 	.word	0x00000000
	.align		4
        /*000c*/ 	.word	0xfffffffe
	.align		4
        /*0010*/ 	.word	0x00000000
	.align		4
        /*0014*/ 	.word	0xfffffffd
	.align		4
        /*0018*/ 	.word	0x00000000
	.align		4
        /*001c*/ 	.word	0xfffffffc


//--------------------- .text._Z17cuda_calculateMthiiPPiiii --------------------------
	.section	.text._Z17cuda_calculateMthiiPPiiii,"ax",@progbits
	.align	128
        .global         _Z17cuda_calculateMthiiPPiiii
        .type           _Z17cuda_calculateMthiiPPiiii,@function
        .size           _Z17cuda_calculateMthiiPPiiii,(.L_x_72 - _Z17cuda_calculateMthiiPPiiii)
        .other          _Z17cuda_calculateMthiiPPiiii,@"STO_CUDA_ENTRY STV_DEFAULT"
_Z17cuda_calculateMthiiPPiiii:
.text._Z17cuda_calculateMthiiPPiiii:
[----:B------:R-:W-:Y:S01]  /*0000*/  LDC R1, c[0x0][0x37c] ;  /* 0x0000df00ff017b82 */ /* 0x000fe20000000800 */
[----:B------:R-:W0:Y:S07]  /*0010*/  S2R R3, SR_TID.X ;  /* 0x0000000000037919 */ /* 0x000e2e0000002100 */
[----:B------:R-:W0:Y:S01]  /*0020*/  S2UR UR4, SR_CTAID.X ;  /* 0x00000000000479c3 */ /* 0x000e220000002500 */
[----:B------:R-:W1:Y:S07]  /*0030*/  LDCU UR5, c[0x0][0x390] ;  /* 0x00007200ff0577ac */ /* 0x000e6e0008000800 */
[----:B------:R-:W0:Y:S02]  /*0040*/  LDC R0, c[0x0][0x360] ;  /* 0x0000d800ff007b82 */ /* 0x000e240000000800 */
[----:B0-----:R-:W-:-:S05]  /*0050*/  IMAD R0, R0, UR4, R3 ;  /* 0x0000000400007c24 */ /* 0x001fca000f8e0203 */
[----:B-1----:R-:W-:-:S13]  /*0060*/  ISETP.GE.AND P0, PT, R0, UR5, PT ;  /* 0x0000000500007c0c */ /* 0x002fda000bf06270 */
[----:B------:R-:W-:Y:S05]  /*0070*/  @P0 EXIT ;  /* 0x000000000000094d */ /* 0x000fea0003800000 */
[----:B------:R-:W0:Y:S01]  /*0080*/  LDCU UR4, c[0x0][0x398] ;  /* 0x00007300ff0477ac */ /* 0x000e220008000800 */
[----:B------:R-:W-:Y:S01]  /*0090*/  CS2R R14, SRZ ;  /* 0x00000000000e7805 */ /* 0x000fe2000001ff00 */
[----:B------:R-:W0:Y:S01]  /*00a0*/  LDCU UR5, c[0x0][0x394] ;  /* 0x00007280ff0577ac */ /* 0x000e220008000800 */
[----:B------:R-:W1:Y:S01]  /*00b0*/  LDCU UR6, c[0x0][0x384] ;  /* 0x00007080ff0677ac */ /* 0x000e620008000800 */
[----:B0-----:R-:W-:-:S04]  /*00c0*/  UIADD3 UR4, UPT, UPT, UR4, -UR5, URZ ;  /* 0x8000000504047290 */ /* 0x001fc8000fffe0ff */
[----:B-1----:R-:W-:Y:S02]  /*00d0*/  UISETP.GE.AND UP0, UPT, UR4, UR6, UPT ;  /* 0x000000060400728c */ /* 0x002fe4000bf06270 */
[----:B------:R-:W-:-:S07]  /*00e0*/  IMAD.U32 R2, RZ, RZ, UR4 ;  /* 0x00000004ff027e24 */ /* 0x000fce000f8e00ff */
[----:B------:R-:W-:Y:S05]  /*00f0*/  BRA.U !UP0, `(.L_x_0) ;  /* 0x0000000d08507547 */ /* 0x000fea000b800000 */
[----:B------:R-:W-:Y:S01]  /*0100*/  ISETP.NE.AND P0, PT, R2, UR6, PT ;  /* 0x0000000602007c0c */ /* 0x000fe2000bf05270 */
[----:B------:R-:W-:Y:S02]  /*0110*/  HFMA2 R15, -RZ, RZ, 0, 0 ;  /* 0x00000000ff0f7431 */ /* 0x000fe400000001ff */
[----:B------:R-:W-:-:S10]  /*0120*/  IMAD.MOV.U32 R14, RZ, RZ, 0x1 ;  /* 0x00000001ff0e7424 */ /* 0x000fd400078e00ff */
[----:B------:R-:W-:Y:S05]  /*0130*/  @!P0 BRA `(.L_x_0) ;  /* 0x0000000c00408947 */ /* 0x000fea0003800000 */
[----:B------:R-:W-:-:S13]  /*0140*/  R2UR UR4, R2 ;  /* 0x00000000020472ca */ /* 0x000fda00000e0000 */
[----:B------:R-:W-:-:S04]  /*0150*/  UIADD3 UR4, UPT, UPT, UR4, -UR6, URZ ;  /* 0x8000000604047290 */ /* 0x000fc8000fffe0ff */
[----:B------:R-:W-:-:S04]  /*0160*/  UISETP.LT.AND UP0, UPT, UR4, UR6, UPT ;  /* 0x000000060400728c */ /* 0x000fc8000bf01270 */
[----:B------:R-:W-:Y:S02]  /*0170*/  USEL UR10, UR4, UR6, !UP0 ;  /* 0x00000006040a7287 */ /* 0x000fe4000c000000 */
[----:B------:R-:W-:Y:S02]  /*0180*/  UISETP.LT.AND UP0, UPT, UR4, UR6, UPT ;  /* 0x000000060400728c */ /* 0x000fe4000bf01270 */
[----:B------:R-:W-:Y:S02]  /*0190*/  UIADD3 UR8, UPT, UPT, UR10, 0x1, URZ ;  /* 0x000000010a087890 */ /* 0x000fe4000fffe0ff */
[----:B------:R-:W-:Y:S02]  /*01a0*/  USEL UR4, UR4, UR6, UP0 ;  /* 0x0000000604047287 */ /* 0x000fe40008000000 */
[----:B------:R-:W-:Y:S02]  /*01b0*/  USHF.R.S32.HI UR9, URZ, 0x1f, UR8 ;  /* 0x0000001fff097899 */ /* 0x000fe40008011408 */
[----:B------:R-:W-:Y:S01]  /*01c0*/  UISETP.GE.AND UP0, UPT, UR4, 0x2, UPT ;  /* 0x000000020400788c */ /* 0x000fe2000bf06270 */
[----:B------:R-:W-:-:S03]  /*01d0*/  IMAD.U32 R14, RZ, RZ, UR8 ;  /* 0x00000008ff0e7e24 */ /* 0x000fc6000f8e00ff */
[----:B------:R-:W-:-:S05]  /*01e0*/  IMAD.U32 R15, RZ, RZ, UR9 ;  /* 0x00000009ff0f7e24 */ /* 0x000fca000f8e00ff */
[----:B------:R-:W-:Y:S05]  /*01f0*/  BRA.U !UP0, `(.L_x_0) ;  /* 0x0000000d08107547 */ /* 0x000fea000b800000 */
[----:B------:R-:W-:Y:S02]  /*0200*/  UIADD3 UR5, UPT, UPT, UR4, -0x1, URZ ;  /* 0xffffffff04057890 */ /* 0x000fe4000fffe0ff */
[----:B------:R-:W-:Y:S02]  /*0210*/  UIADD3 UR4, UPT, UPT, UR4, -0x2, URZ ;  /* 0xfffffffe04047890 */ /* 0x000fe4000fffe0ff */
[----:B------:R-:W-:Y:S02]  /*0220*/  ULOP3.LUT UR9, UR5, 0x3, URZ, 0xc0, !UPT ;  /* 0x0000000305097892 */ /* 0x000fe4000f8ec0ff */
[----:B------:R-:W-:Y:S01]  /*0230*/  UISETP.GE.U32.AND UP0, UPT, UR4, 0x3, UPT ;  /* 0x000000030400788c */ /* 0x000fe2000bf06070 */
[----:B------:R-:W-:-:S08]  /*0240*/  UMOV UR6, 0x2 ;  /* 0x0000000200067882 */ /* 0x000fd00000000000 */
[----:B------:R-:W-:Y:S05]  /*0250*/  BRA.U !UP0, `(.L_x_1) ;  /* 0x0000000908507547 */ /* 0x000fea000b800000 */
[----:B------:R-:W-:Y:S01]  /*0260*/  ULOP3.LUT UR5, UR5, 0xfffffffc, URZ, 0xc0, !UPT ;  /* 0xfffffffc05057892 */ /* 0x000fe2000f8ec0ff */
[----:B------:R-:W-:-:S11]  /*0270*/  UMOV UR6, 0x2 ;  /* 0x0000000200067882 */ /* 0x000fd60000000000 */
.L_x_14:
[----:B------:R-:W-:Y:S01]  /*0280*/  UIADD3 UR4, UPT, UPT, UR10, UR6, URZ ;  /* 0x000000060a047290 */ /* 0x000fe2000fffe0ff */
[----:B------:R-:W-:Y:S03]  /*0290*/  BSSY.RECONVERGENT B0, `(.L_x_2) ;  /* 0x0000021000007945 */ /* 0x000fe60003800200 */
[----:B------:R-:W-:Y:S02]  /*02a0*/  USHF.R.S32.HI UR7, URZ, 0x1f, UR4 ;  /* 0x0000001fff077899 */ /* 0x000fe40008011404 */
[----:B------:R-:W-:Y:S02]  /*02b0*/  IMAD R3, R15, UR4, RZ ;  /* 0x000000040f037c24 */ /* 0x000fe4000f8e02ff */
[----:B------:R-:W-:-:S04]  /*02c0*/  IMAD.WIDE.U32 R24, R14, UR4, RZ ;  /* 0x000000040e187c25 */ /* 0x000fc8000f8e00ff */
[----:B------:R-:W-:-:S05]  /*02d0*/  IMAD R3, R14, UR7, R3 ;  /* 0x000000070e037c24 */ /* 0x000fca000f8e0203 */
[----:B------:R-:W-:-:S04]  /*02e0*/  IADD3 R3, PT, PT, R25, R3, RZ ;  /* 0x0000000319037210 */ /* 0x000fc80007ffe0ff */
[----:B------:R-:W-:-:S13]  /*02f0*/  ISETP.NE.U32.AND P0, PT, R3, RZ, PT ;  /* 0x000000ff0300720c */ /* 0x000fda0003f05070 */
[----:B------:R-:W-:Y:S05]  /*0300*/  @P0 BRA `(.L_x_3) ;  /* 0x0000000000500947 */ /* 0x000fea0003800000 */
[----:B------:R-:W0:Y:S01]  /*0310*/  I2F.U32.RP R3, UR6 ;  /* 0x0000000600037d06 */ /* 0x000e220008209000 */
[----:B------:R-:W-:Y:S01]  /*0320*/  ISETP.NE.U32.AND P2, PT, RZ, UR6, PT ;  /* 0x00000006ff007c0c */ /* 0x000fe2000bf45070 */
[----:B------:R-:W-:-:S06]  /*0330*/  IMAD.MOV.U32 R15, RZ, RZ, RZ ;  /* 0x000000ffff0f7224 */ /* 0x000fcc00078e00ff */
[----:B0-----:R-:W0:Y:S02]  /*0340*/  MUFU.RCP R3, R3 ;  /* 0x0000000300037308 */ /* 0x001e240000001000 */
[----:B0-----:R-:W-:-:S06]  /*0350*/  VIADD R4, R3, 0xffffffe ;  /* 0x0ffffffe03047836 */ /* 0x001fcc0000000000 */
[----:B------:R0:W1:Y:S02]  /*0360*/  F2I.FTZ.U32.TRUNC.NTZ R5, R4 ;  /* 0x0000000400057305 */ /* 0x000064000021f000 */
[----:B0-----:R-:W-:Y:S02]  /*0370*/  HFMA2 R4, -RZ, RZ, 0, 0 ;  /* 0x00000000ff047431 */ /* 0x001fe400000001ff */
[----:B-1----:R-:W-:-:S04]  /*0380*/  IMAD.MOV R7, RZ, RZ, -R5 ;  /* 0x000000ffff077224 */ /* 0x002fc800078e0a05 */
[----:B------:R-:W-:-:S04]  /*0390*/  IMAD R7, R7, UR6, RZ ;  /* 0x0000000607077c24 */ /* 0x000fc8000f8e02ff */
[----:B------:R-:W-:-:S06]  /*03a0*/  IMAD.HI.U32 R5, R5, R7, R4 ;  /* 0x0000000705057227 */ /* 0x000fcc00078e0004 */
[----:B------:R-:W-:-:S04]  /*03b0*/  IMAD.HI.U32 R14, R5, R24, RZ ;  /* 0x00000018050e7227 */ /* 0x000fc800078e00ff */
[----:B------:R-:W-:-:S04]  /*03c0*/  IMAD.MOV R5, RZ, RZ, -R14 ;  /* 0x000000ffff057224 */ /* 0x000fc800078e0a0e */
[----:B------:R-:W-:-:S05]  /*03d0*/  IMAD R24, R5, UR6, R24 ;  /* 0x0000000605187c24 */ /* 0x000fca000f8e0218 */
[----:B------:R-:W-:-:S13]  /*03e0*/  ISETP.GE.U32.AND P0, PT, R24, UR6, PT ;  /* 0x0000000618007c0c */ /* 0x000fda000bf06070 */
[----:B------:R-:W-:Y:S01]  /*03f0*/  @P0 VIADD R24, R24, -UR6 ;  /* 0x8000000618180c36 */ /* 0x000fe20008000000 */
[----:B------:R-:W-:-:S04]  /*0400*/  @P0 IADD3 R14, PT, PT, R14, 0x1, RZ ;  /* 0x000000010e0e0810 */ /* 0x000fc80007ffe0ff */
[----:B------:R-:W-:-:S13]  /*0410*/  ISETP.GE.U32.AND P1, PT, R24, UR6, PT ;  /* 0x0000000618007c0c */ /* 0x000fda000bf26070 */
[----:B------:R-:W-:Y:S01]  /*0420*/  @P1 VIADD R14, R14, 0x1 ;  /* 0x000000010e0e1836 */ /* 0x000fe20000000000 */
[----:B------:R-:W-:Y:S01]  /*0430*/  @!P2 LOP3.LUT R14, RZ, UR6, RZ, 0x33, !PT ;  /* 0x00000006ff0eac12 */ /* 0x000fe2000f8e33ff */
[----:B------:R-:W-:Y:S06]  /*0440*/  BRA `(.L_x_4) ;  /* 0x0000000000147947 */ /* 0x000fec0003800000 */
.L_x_3:
[----:B------:R-:W-:Y:S01]  /*0450*/  MOV R25, R3 ;  /* 0x0000000300197202 */ /* 0x000fe20000000f00 */
[----:B------:R-:W-:Y:S01]  /*0460*/  IMAD.U32 R23, RZ, RZ, UR6 ;  /* 0x00000006ff177e24 */ /* 0x000fe2000f8e00ff */
[----:B------:R-:W-:Y:S01]  /*0470*/  MOV R4, 0x4a0 ;  /* 0x000004a000047802 */ /* 0x000fe20000000f00 */
[----:B------:R-:W-:-:S07]  /*0480*/  IMAD.MOV.U32 R22, RZ, RZ, RZ ;  /* 0x000000ffff167224 */ /* 0x000fce00078e00ff */
[----:B------:R-:W-:Y:S05]  /*0490*/  CALL.REL.NOINC `($__internal_0_$__cuda_sm20_div_s64) ;  /* 0x0000002c00ec7944 */ /* 0x000fea0003c00000 */
.L_x_4:
[----:B------:R-:W-:Y:S05]  /*04a0*/  BSYNC.RECONVERGENT B0 ;  /* 0x0000000000007941 */ /* 0x000fea0003800200 */
.L_x_2:
[----:B------:R-:W-:Y:S01]  /*04b0*/  UIADD3 UR7, UPT, UPT, UR4, 0x1, URZ ;  /* 0x0000000104077890 */ /* 0x000fe2000fffe0ff */
[----:B------:R-:W-:Y:S03]  /*04c0*/  BSSY.RECONVERGENT B0, `(.L_x_5) ;  /* 0x0000022000007945 */ /* 0x000fe60003800200 */
[----:B------:R-:W-:Y:S02]  /*04d0*/  USHF.R.S32.HI UR8, URZ, 0x1f, UR7 ;  /* 0x0000001fff087899 */ /* 0x000fe40008011407 */
[----:B------:R-:W-:Y:S02]  /*04e0*/  IMAD R3, R15, UR7, RZ ;  /* 0x000000070f037c24 */ /* 0x000fe4000f8e02ff */
[----:B------:R-:W-:Y:S01]  /*04f0*/  IMAD.WIDE.U32 R24, R14, UR7, RZ ;  /* 0x000000070e187c25 */ /* 0x000fe2000f8e00ff */
[----:B------:R-:W-:-:S03]  /*0500*/  UIADD3 UR7, UPT, UPT, UR6, 0x1, URZ ;  /* 0x0000000106077890 */ /* 0x000fc6000fffe0ff */
[----:B------:R-:W-:-:S05]  /*0510*/  IMAD R3, R14, UR8, R3 ;  /* 0x000000080e037c24 */ /* 0x000fca000f8e0203 */
[----:B------:R-:W-:-:S04]  /*0520*/  IADD3 R3, PT, PT, R25, R3, RZ ;  /* 0x0000000319037210 */ /* 0x000fc80007ffe0ff */
[----:B------:R-:W-:-:S13]  /*0530*/  ISETP.NE.U32.AND P0, PT, R3, RZ, PT ;  /* 0x000000ff0300720c */ /* 0x000fda0003f05070 */
[----:B------:R-:W-:Y:S05]  /*0540*/  @P0 BRA `(.L_x_6) ;  /* 0x0000000000500947 */ /* 0x000fea0003800000 */
[----:B------:R-:W0:Y:S01]  /*0550*/  I2F.U32.RP R3, UR7 ;  /* 0x0000000700037d06 */ /* 0x000e220008209000 */
[----:B------:R-:W-:Y:S01]  /*0560*/  IMAD R7, RZ, RZ, -UR7 ;  /* 0x80000007ff077e24 */ /* 0x000fe2000f8e02ff */
[----:B------:R-:W-:Y:S01]  /*0570*/  ISETP.NE.U32.AND P2, PT, RZ, UR7, PT ;  /* 0x00000007ff007c0c */ /* 0x000fe2000bf45070 */
[----:B------:R-:W-:-:S05]  /*0580*/  IMAD.MOV.U32 R15, RZ, RZ, RZ ;  /* 0x000000ffff0f7224 */ /* 0x000fca00078e00ff */
[----:B0-----:R-:W0:Y:S02]  /*0590*/  MUFU.RCP R3, R3 ;  /* 0x0000000300037308 */ /* 0x001e240000001000 */
[----:B0-----:R-:W-:-:S06]  /*05a0*/  VIADD R4, R3, 0xffffffe ;  /* 0x0ffffffe03047836 */ /* 0x001fcc0000000000 */
[----:B------:R0:W1:Y:S02]  /*05b0*/  F2I.FTZ.U32.TRUNC.NTZ R5, R4 ;  /* 0x0000000400057305 */ /* 0x000064000021f000 */
[----:B0-----:R-:W-:Y:S02]  /*05c0*/  HFMA2 R4, -RZ, RZ, 0, 0 ;  /* 0x00000000ff047431 */ /* 0x001fe400000001ff */
[----:B-1----:R-:W-:-:S04]  /*05d0*/  IMAD R7, R7, R5, RZ ;  /* 0x0000000507077224 */ /* 0x002fc800078e02ff */
        /* <DEDUP_REMOVED lines=11> */
.L_x_6:
[----:B------:R-:W-:Y:S01]  /*0690*/  MOV R25, R3 ;  /* 0x0000000300197202 */ /* 0x000fe20000000f00 */
[----:B------:R-:W-:Y:S01]  /*06a0*/  IMAD.U32 R23, RZ, RZ, UR7 ;  /* 0x00000007ff177e24 */ /* 0x000fe2000f8e00ff */
[----:B------:R-:W-:Y:S01]  /*06b0*/  MOV R4, 0x6e0 ;  /* 0x000006e000047802 */ /* 0x000fe20000000f00 */
[----:B------:R-:W-:-:S07]  /*06c0*/  IMAD.MOV.U32 R22, RZ, RZ, RZ ;  /* 0x000000ffff167224 */ /* 0x000fce00078e00ff */
[----:B------:R-:W-:Y:S05]  /*06d0*/  CALL.REL.NOINC `($__internal_0_$__cuda_sm20_div_s64) ;  /* 0x0000002c005c7944 */ /* 0x000fea0003c00000 */
.L_x_7:
[----:B------:R-:W-:Y:S05]  /*06e0*/  BSYNC.RECONVERGENT B0 ;  /* 0x0000000000007941 */ /* 0x000fea0003800200 */
.L_x_5:
[----:B------:R-:W-:Y:S01]  /*06f0*/  UIADD3 UR7, UPT, UPT, UR4, 0x2, URZ ;  /* 0x0000000204077890 */ /* 0x000fe2000fffe0ff */
[----:B------:R-:W-:Y:S03]  /*0700*/  BSSY.RECONVERGENT B0, `(.L_x_8) ;  /* 0x0000022000007945 */ /* 0x000fe60003800200 */
[----:B------:R-:W-:Y:S02]  /*0710*/  USHF.R.S32.HI UR8, URZ, 0x1f, UR7 ;  /* 0x0000001fff087899 */ /* 0x000fe40008011407 */
[----:B------:R-:W-:Y:S02]  /*0720*/  IMAD R3, R15, UR7, RZ ;  /* 0x000000070f037c24 */ /* 0x000fe4000f8e02ff */
[----:B------:R-:W-:-:S04]  /*0730*/  IMAD.WIDE.U32 R24, R14, UR7, RZ ;  /* 0x000000070e187c25 */ /* 0x000fc8000f8e00ff */
[----:B------:R-:W-:Y:S01]  /*0740*/  IMAD R3, R14, UR8, R3 ;  /* 0x000000080e037c24 */ /* 0x000fe2000f8e0203 */
[----:B------:R-:W-:-:S04]  /*0750*/  UIADD3 UR8, UPT, UPT, UR6, 0x2, URZ ;  /* 0x0000000206087890 */ /* 0x000fc8000fffe0ff */
        /* <DEDUP_REMOVED lines=23> */
.L_x_9:
[----:B------:R-:W-:Y:S01]  /*08d0*/  MOV R25, R3 ;  /* 0x0000000300197202 */ /* 0x000fe20000000f00 */
[----:B------:R-:W-:Y:S01]  /*08e0*/  IMAD.U32 R23, RZ, RZ, UR8 ;  /* 0x00000008ff177e24 */ /* 0x000fe2000f8e00ff */
[----:B------:R-:W-:Y:S01]  /*08f0*/  MOV R4, 0x920 ;  /* 0x0000092000047802 */ /* 0x000fe20000000f00 */
[----:B------:R-:W-:-:S07]  /*0900*/  IMAD.MOV.U32 R22, RZ, RZ, RZ ;  /* 0x000000ffff167224 */ /* 0x000fce00078e00ff */
[----:B------:R-:W-:Y:S05]  /*0910*/  CALL.REL.NOINC `($__internal_0_$__cuda_sm20_div_s64) ;  /* 0x0000002800cc7944 */ /* 0x000fea0003c00000 */
.L_x_10:
[----:B------:R-:W-:Y:S05]  /*0920*/  BSYNC.RECONVERGENT B0 ;  /* 0x0000000000007941 */ /* 0x000fea0003800200 */
.L_x_8:
        /* <DEDUP_REMOVED lines=30> */
.L_x_12:
[----:B------:R-:W-:Y:S01]  /*0b10*/  MOV R25, R3 ;  /* 0x0000000300197202 */ /* 0x000fe20000000f00 */
[----:B------:R-:W-:Y:S01]  /*0b20*/  IMAD.U32 R23, RZ, RZ, UR4 ;  /* 0x00000004ff177e24 */ /* 0x000fe2000f8e00ff */
[----:B------:R-:W-:Y:S01]  /*0b30*/  MOV R4, 0xb60 ;  /* 0x00000b6000047802 */ /* 0x000fe20000000f00 */
[----:B------:R-:W-:-:S07]  /*0b40*/  IMAD.MOV.U32 R22, RZ, RZ, RZ ;  /* 0x000000ffff167224 */ /* 0x000fce00078e00ff */
[----:B------:R-:W-:Y:S05]  /*0b50*/  CALL.REL.NOINC `($__internal_0_$__cuda_sm20_div_s64) ;  /* 0x00000028003c7944 */ /* 0x000fea0003c00000 */
.L_x_13:
[----:B------:R-:W-:Y:S05]  /*0b60*/  BSYNC.RECONVERGENT B0 ;  /* 0x0000000000007941 */ /* 0x000fea0003800200 */
.L_x_11:
[----:B------:R-:W-:Y:S02]  /*0b70*/  UISETP.NE.AND UP0, UPT, UR8, UR5, UPT ;  /* 0x000000050800728c */ /* 0x000fe4000bf05270 */
[----:B------:R-:W-:-:S07]  /*0b80*/  UIADD3 UR6, UPT, UPT, UR6, 0x4, URZ ;  /* 0x0000000406067890 */ /* 0x000fce000fffe0ff */
[----:B------:R-:W-:Y:S05]  /*0b90*/  BRA.U UP0, `(.L_x_14) ;  /* 0xfffffff500b87547 */ /* 0x000fea000b83ffff */
.L_x_1:
[----:B------:R-:W-:-:S09]  /*0ba0*/  UISETP.NE.AND UP0, UPT, UR9, URZ, UPT ;  /* 0x000000ff0900728c */ /* 0x000fd2000bf05270 */
[----:B------:R-:W-:Y:S05]  /*0bb0*/  BRA.U !UP0, `(.L_x_0) ;  /* 0x0000000108a07547 */ /* 0x000fea000b800000 */
[----:B------:R-:W-:-:S05]  /*0bc0*/  UMOV UR4, URZ ;  /* 0x000000ff00047c82 */ /* 0x000fca0008000000 */
.L_x_18:
[----:B------:R-:W-:Y:S01]  /*0bd0*/  UIADD3 UR5, UPT, UPT, UR10, UR6, URZ ;  /* 0x000000060a057290 */ /* 0x000fe2000fffe0ff */
[----:B------:R-:W-:Y:S01]  /*0be0*/  BSSY.RECONVERGENT B0, `(.L_x_15) ;  /* 0x0000023000007945 */ /* 0x000fe20003800200 */
[----:B------:R-:W-:Y:S02]  /*0bf0*/  UIADD3 UR4, UPT, UPT, UR4, 0x1, URZ ;  /* 0x0000000104047890 */ /* 0x000fe4000fffe0ff */
[----:B------:R-:W-:Y:S02]  /*0c00*/  USHF.R.S32.HI UR7, URZ, 0x1f, UR5 ;  /* 0x0000001fff077899 */ /* 0x000fe40008011405 */
[----:B------:R-:W-:Y:S01]  /*0c10*/  IMAD R3, R15, UR5, RZ ;  /* 0x000000050f037c24 */ /* 0x000fe2000f8e02ff */
[----:B------:R-:W-:Y:S01]  /*0c20*/  UISETP.NE.AND UP0, UPT, UR4, UR9, UPT ;  /* 0x000000090400728c */ /* 0x000fe2000bf05270 */
        /* <DEDUP_REMOVED lines=25> */
.L_x_16:
[----:B------:R-:W-:Y:S01]  /*0dc0*/  MOV R25, R3 ;  /* 0x0000000300197202 */ /* 0x000fe20000000f00 */
[----:B------:R-:W-:Y:S01]  /*0dd0*/  IMAD.U32 R23, RZ, RZ, UR6 ;  /* 0x00000006ff177e24 */ /* 0x000fe2000f8e00ff */
[----:B------:R-:W-:Y:S01]  /*0de0*/  MOV R4, 0xe10 ;  /* 0x00000e1000047802 */ /* 0x000fe20000000f00 */
[----:B------:R-:W-:-:S07]  /*0df0*/  IMAD.MOV.U32 R22, RZ, RZ, RZ ;  /* 0x000000ffff167224 */ /* 0x000fce00078e00ff */
[----:B------:R-:W-:Y:S05]  /*0e00*/  CALL.REL.NOINC `($__internal_0_$__cuda_sm20_div_s64) ;  /* 0x0000002400907944 */ /* 0x000fea0003c00000 */
.L_x_17:
[----:B------:R-:W-:Y:S05]  /*0e10*/  BSYNC.RECONVERGENT B0 ;  /* 0x0000000000007941 */ /* 0x000fea0003800200 */
.L_x_15:
[----:B------:R-:W-:Y:S01]  /*0e20*/  UIADD3 UR6, UPT, UPT, UR6, 0x1, URZ ;  /* 0x0000000106067890 */ /* 0x000fe2000fffe0ff */
[----:B------:R-:W-:Y:S11]  /*0e30*/  BRA.U UP0, `(.L_x_18) ;  /* 0xfffffffd00647547 */ /* 0x000ff6000b83ffff */
.L_x_0:
[----:B------:R-:W0:Y:S02]  /*0e40*/  LDCU UR5, c[0x0][0x384] ;  /* 0x00007080ff0577ac */ /* 0x000e240008000800 */
[----:B0-----:R-:W-:-:S06]  /*0e50*/  UISETP.GE.AND UP0, UPT, UR5, 0x1, UPT ;  /* 0x000000010500788c */ /* 0x001fcc000bf06270 */
[----:B------:R-:W-:-:S13]  /*0e60*/  PLOP3.LUT P0, PT, PT, PT, UP0, 0x80, 0x8 ;  /* 0x000000000008781c */ /* 0x000fda0003f0f008 */
[----:B------:R-:W-:Y:S05]  /*0e70*/  @!P0 EXIT ;  /* 0x000000000000894d */ /* 0x000fea0003800000 */
[----:B------:R-:W-:Y:S01]  /*0e80*/  LOP3.LUT R5, RZ, R0, RZ, 0x33, !PT ;  /* 0x00000000ff057212 */ /* 0x000fe200078e33ff */
[----:B------:R-:W0:Y:S03]  /*0e90*/  LDCU UR8, c[0x0][0x384] ;  /* 0x00007080ff0877ac */ /* 0x000e260008000800 */
[C---:B------:R-:W-:Y:S01]  /*0ea0*/  IADD3 R3, P0, PT, R5.reuse, R14, RZ ;  /* 0x0000000e05037210 */ /* 0x040fe20007f1e0ff */
[----:B------:R-:W1:Y:S03]  /*0eb0*/  LDCU.64 UR10, c[0x0][0x358] ;  /* 0x00006b00ff0a77ac */ /* 0x000e660008000a00 */
[----:B------:R-:W-:Y:S01]  /*0ec0*/  LEA.HI.X.SX32 R5, R5, R15, 0x1, P0 ;  /* 0x0000000f05057211 */ /* 0x000fe200000f0eff */
[----:B------:R-:W-:Y:S01]  /*0ed0*/  ULOP3.LUT UR5, URZ, UR5, URZ, 0x33, !UPT ;  /* 0x00000005ff057292 */ /* 0x000fe2000f8e33ff */
[----:B------:R-:W-:-:S11]  /*0ee0*/  UMOV UR4, URZ ;  /* 0x000000ff00047c82 */ /* 0x000fd60008000000 */
.L_x_70:
[----:B------:R-:W-:Y:S01]  /*0ef0*/  BSSY.RECONVERGENT B0, `(.L_x_19) ;  /* 0x000012d000007945 */ /* 0x000fe20003800200 */
[C---:B0-----:R-:W-:Y:S01]  /*0f00*/  IADD3 R6, PT, PT, R2.reuse, -0x1, RZ ;  /* 0xffffffff02067810 */ /* 0x041fe20007ffe0ff */
[----:B------:R-:W-:-:S07]  /*0f10*/  VIADD R7, R2, UR5 ;  /* 0x0000000502077c36 */ /* 0x000fce0008000000 */
.L_x_45:
[----:B0-----:R-:W-:Y:S01]  /*0f20*/  ISETP.GE.AND P0, PT, R6, UR8, PT ;  /* 0x0000000806007c0c */ /* 0x001fe2000bf06270 */
[----:B------:R-:W-:Y:S01]  /*0f30*/  BSSY.RECONVERGENT B1, `(.L_x_20) ;  /* 0x0000123000017945 */ /* 0x000fe20003800200 */
[----:B------:R-:W-:Y:S01]  /*0f40*/  VIMNMX R9, PT, PT, R7, UR8, PT ;  /* 0x0000000807097c48 */ /* 0x000fe2000bfe0100 */
[----:B------:R-:W-:Y:S01]  /*0f50*/  IMAD.MOV.U32 R2, RZ, RZ, R6 ;  /* 0x000000ffff027224 */ /* 0x000fe200078e0006 */
[----:B------:R-:W-:Y:S02]  /*0f60*/  CS2R R14, SRZ ;  /* 0x00000000000e7805 */ /* 0x000fe4000001ff00 */
[C---:B------:R-:W-:Y:S01]  /*0f70*/  IADD3 R8, PT, PT, R9.reuse, -0x1, RZ ;  /* 0xffffffff09087810 */ /* 0x040fe20007ffe0ff */
[----:B------:R-:W-:-:S06]  /*0f80*/  VIADD R9, R9, 0xfffffffe ;  /* 0xfffffffe09097836 */ /* 0x000fcc0000000000 */
[----:B------:R-:W-:Y:S05]  /*0f90*/  @!P0 BRA `(.L_x_21) ;  /* 0x0000001000708947 */ /* 0x000fea0003800000 */
[----:B------:R-:W-:Y:S01]  /*0fa0*/  ISETP.NE.AND P0, PT, R2, UR8, PT ;  /* 0x0000000802007c0c */ /* 0x000fe2000bf05270 */
[----:B------:R-:W-:Y:S02]  /*0fb0*/  HFMA2 R15, -RZ, RZ, 0, 0 ;  /* 0x00000000ff0f7431 */ /* 0x000fe400000001ff */
[----:B------:R-:W-:-:S10]  /*0fc0*/  IMAD.MOV.U32 R14, RZ, RZ, 0x1 ;  /* 0x00000001ff0e7424 */ /* 0x000fd400078e00ff */
[----:B------:R-:W-:Y:S05]  /*0fd0*/  @!P0 BRA `(.L_x_21) ;  /* 0x0000001000608947 */ /* 0x000fea0003800000 */
[----:B------:R-:W-:-:S05]  /*0fe0*/  VIADD R4, R2, -UR8 ;  /* 0x8000000802047c36 */ /* 0x000fca0008000000 */
[C---:B------:R-:W-:Y:S02]  /*0ff0*/  VIMNMX R10, PT, PT, R4.reuse, UR8, !PT ;  /* 0x00000008040a7c48 */ /* 0x040fe4000ffe0100 */
[----:B------:R-:W-:-:S03]  /*1000*/  VIMNMX R4, PT, PT, R4, UR8, PT ;  /* 0x0000000804047c48 */ /* 0x000fc6000bfe0100 */
[----:B------:R-:W-:Y:S01]  /*1010*/  VIADD R14, R10, 0x1 ;  /* 0x000000010a0e7836 */ /* 0x000fe20000000000 */
[----:B------:R-:W-:-:S04]  /*1020*/  ISETP.GE.AND P0, PT, R4, 0x2, PT ;  /* 0x000000020400780c */ /* 0x000fc80003f06270 */
[----:B------:R-:W-:-:S09]  /*1030*/  SHF.R.S32.HI R15, RZ, 0x1f, R14 ;  /* 0x0000001fff0f7819 */ /* 0x000fd2000001140e */
[----:B------:R-:W-:Y:S05]  /*1040*/  @!P0 BRA `(.L_x_21) ;  /* 0x0000001000448947 */ /* 0x000fea0003800000 */
[----:B------:R-:W-:Y:S01]  /*1050*/  ISETP.GE.U32.AND P0, PT, R9, 0x3, PT ;  /* 0x000000030900780c */ /* 0x000fe20003f06070 */
[----:B------:R-:W-:Y:S01]  /*1060*/  BSSY.RECONVERGENT B2, `(.L_x_22) ;  /* 0x00000a2000027945 */ /* 0x000fe20003800200 */
[----:B------:R-:W-:Y:S02]  /*1070*/  LOP3.LUT R11, R8, 0x3, RZ, 0xc0, !PT ;  /* 0x00000003080b7812 */ /* 0x000fe400078ec0ff */
[----:B------:R-:W-:-:S09]  /*1080*/  MOV R13, 0x2 ;  /* 0x00000002000d7802 */ /* 0x000fd20000000f00 */
[----:B------:R-:W-:Y:S05]  /*1090*/  @!P0 BRA `(.L_x_23) ;  /* 0x0000000800788947 */ /* 0x000fea0003800000 */
[----:B------:R-:W-:Y:S01]  /*10a0*/  LOP3.LUT R20, R8, 0xfffffffc, RZ, 0xc0, !PT ;  /* 0xfffffffc08147812 */ /* 0x000fe200078ec0ff */
[----:B------:R-:W-:Y:S01]  /*10b0*/  HFMA2 R18, -RZ, RZ, 0, 0 ;  /* 0x00000000ff127431 */ /* 0x000fe200000001ff */
[----:B------:R-:W-:Y:S01]  /*10c0*/  BSSY.RECONVERGENT B3, `(.L_x_24) ;  /* 0x000009a000037945 */ /* 0x000fe20003800200 */
[----:B------:R-:W-:Y:S02]  /*10d0*/  IMAD.MOV.U32 R12, RZ, RZ, 0x5 ;  /* 0x00000005ff0c7424 */ /* 0x000fe400078e00ff */
[----:B------:R-:W-:Y:S02]  /*10e0*/  IMAD.MOV.U32 R13, RZ, RZ, 0x2 ;  /* 0x00000002ff0d7424 */ /* 0x000fe400078e00ff */
[----:B------:R-:W-:Y:S02]  /*10f0*/  IMAD.MOV.U32 R19, RZ, RZ, R10 ;  /* 0x000000ffff137224 */ /* 0x000fe400078e000a */
[----:B------:R-:W-:-:S07]  /*1100*/  IMAD.MOV R20, RZ, RZ, -R20 ;  /* 0x000000ffff147224 */ /* 0x000fce00078e0a14 */
.L_x_37:
[----:B------:R-:W-:Y:S01]  /*1110*/  IADD3 R25, PT, PT, R19, 0x2, RZ ;  /* 0x0000000213197810 */ /* 0x000fe20007ffe0ff */
[----:B------:R-:W-:Y:S01]  /*1120*/  VIADD R20, R20, 0x4 ;  /* 0x0000000414147836 */ /* 0x000fe20000000000 */
[----:B------:R-:W-:Y:S02]  /*1130*/  BSSY.RECONVERGENT B4, `(.L_x_25) ;  /* 0x0000023000047945 */ /* 0x000fe40003800200 */
[----:B------:R-:W-:Y:S01]  /*1140*/  SHF.R.S32.HI R17, RZ, 0x1f, R25 ;  /* 0x0000001fff117819 */ /* 0x000fe20000011419 */
[-C--:B------:R-:W-:Y:S01]  /*1150*/  IMAD R4, R15, R25.reuse, RZ ;  /* 0x000000190f047224 */ /* 0x080fe200078e02ff */
[----:B------:R-:W-:Y:S01]  /*1160*/  ISETP.NE.AND P2, PT, R20, RZ, PT ;  /* 0x000000ff1400720c */ /* 0x000fe20003f45270 */
[----:B------:R-:W-:-:S04]  /*1170*/  IMAD.WIDE.U32 R24, R14, R25, RZ ;  /* 0x000000190e187225 */ /* 0x000fc800078e00ff */
[----:B------:R-:W-:-:S04]  /*1180*/  IMAD R17, R17, R14, R4 ;  /* 0x0000000e11117224 */ /* 0x000fc800078e0204 */
[----:B------:R-:W-:-:S05]  /*1190*/  IMAD.IADD R17, R25, 0x1, R17 ;  /* 0x0000000119117824 */ /* 0x000fca00078e0211 */
[----:B------:R-:W-:-:S04]  /*11a0*/  LOP3.LUT R4, R17, R18, RZ, 0xfc, !PT ;  /* 0x0000001211047212 */ /* 0x000fc800078efcff */
[----:B------:R-:W-:-:S13]  /*11b0*/  ISETP.NE.U32.AND P0, PT, R4, RZ, PT ;  /* 0x000000ff0400720c */ /* 0x000fda0003f05070 */
[----:B------:R-:W-:Y:S05]  /*11c0*/  @P0 BRA `(.L_x_26) ;  /* 0x0000000000500947 */ /* 0x000fea0003800000 */
[----:B------:R-:W0:Y:S01]  /*11d0*/  I2F.U32.RP R4, R13 ;  /* 0x0000000d00047306 */ /* 0x000e220000209000 */
[----:B------:R-:W-:-:S07]  /*11e0*/  ISETP.NE.U32.AND P3, PT, R13, RZ, PT ;  /* 0x000000ff0d00720c */ /* 0x000fce0003f65070 */
[----:B0-----:R-:W0:Y:S02]  /*11f0*/  MUFU.RCP R4, R4 ;  /* 0x0000000400047308 */ /* 0x001e240000001000 */
[----:B0-----:R-:W-:-:S06]  /*1200*/  IADD3 R14, PT, PT, R4, 0xffffffe, RZ ;  /* 0x0ffffffe040e7810 */ /* 0x001fcc0007ffe0ff */
[----:B------:R0:W2:Y:S02]  /*1210*/  F2I.FTZ.U32.TRUNC.NTZ R15, R14 ;  /* 0x0000000e000f7305 */ /* 0x0000a4000021f000 */
[----:B0-----:R-:W-:Y:S02]  /*1220*/  IMAD.MOV.U32 R14, RZ, RZ, RZ ;  /* 0x000000ffff0e7224 */ /* 0x001fe400078e00ff */
[----:B--2---:R-:W-:-:S04]  /*1230*/  IMAD.MOV R16, RZ, RZ, -R15 ;  /* 0x000000ffff107224 */ /* 0x004fc800078e0a0f */
[----:B------:R-:W-:-:S04]  /*1240*/  IMAD R17, R16, R13, RZ ;  /* 0x0000000d10117224 */ /* 0x000fc800078e02ff */
[----:B------:R-:W-:-:S06]  /*1250*/  IMAD.HI.U32 R15, R15, R17, R14 ;  /* 0x000000110f0f7227 */ /* 0x000fcc00078e000e */
[----:B------:R-:W-:-:S05]  /*1260*/  IMAD.HI.U32 R14, R15, R24, RZ ;  /* 0x000000180f0e7227 */ /* 0x000fca00078e00ff */
[----:B------:R-:W-:-:S05]  /*1270*/  IADD3 R15, PT, PT, -R14, RZ, RZ ;  /* 0x000000ff0e0f7210 */ /* 0x000fca0007ffe1ff */
[----:B------:R-:W-:Y:S02]  /*1280*/  IMAD R24, R13, R15, R24 ;  /* 0x0000000f0d187224 */ /* 0x000fe400078e0218 */
[----:B------:R-:W-:-:S03]  /*1290*/  IMAD.MOV.U32 R15, RZ, RZ, RZ ;  /* 0x000000ffff0f7224 */ /* 0x000fc600078e00ff */
[----:B------:R-:W-:-:S13]  /*12a0*/  ISETP.GE.U32.AND P0, PT, R24, R13, PT ;  /* 0x0000000d1800720c */ /* 0x000fda0003f06070 */
[----:B------:R-:W-:Y:S02]  /*12b0*/  @P0 IMAD.IADD R24, R24, 0x1, -R13 ;  /* 0x0000000118180824 */ /* 0x000fe400078e0a0d */
[----:B------:R-:W-:-:S03]  /*12c0*/  @P0 VIADD R14, R14, 0x1 ;  /* 0x000000010e0e0836 */ /* 0x000fc60000000000 */
[----:B------:R-:W-:-:S13]  /*12d0*/  ISETP.GE.U32.AND P1, PT, R24, R13, PT ;  /* 0x0000000d1800720c */ /* 0x000fda0003f26070 */
[----:B------:R-:W-:Y:S02]  /*12e0*/  @P1 IADD3 R14, PT, PT, R14, 0x1, RZ ;  /* 0x000000010e0e1810 */ /* 0x000fe40007ffe0ff */
[----:B------:R-:W-:Y:S01]  /*12f0*/  @!P3 LOP3.LUT R14, RZ, R13, RZ, 0x33, !PT ;  /* 0x0000000dff0eb212 */ /* 0x000fe200078e33ff */
[----:B------:R-:W-:Y:S06]  /*1300*/  BRA `(.L_x_27) ;  /* 0x0000000000147947 */ /* 0x000fec0003800000 */
.L_x_26:
[----:B------:R-:W-:Y:S01]  /*1310*/  IMAD.MOV.U32 R25, RZ, RZ, R17 ;  /* 0x000000ffff197224 */ /* 0x000fe200078e0011 */
[----:B------:R-:W-:Y:S01]  /*1320*/  MOV R23, R13 ;  /* 0x0000000d00177202 */ /* 0x000fe20000000f00 */
[----:B------:R-:W-:Y:S01]  /*1330*/  IMAD.MOV.U32 R22, RZ, RZ, R18 ;  /* 0x000000ffff167224 */ /* 0x000fe200078e0012 */
[----:B------:R-:W-:-:S07]  /*1340*/  MOV R4, 0x1360 ;  /* 0x0000136000047802 */ /* 0x000fce0000000f00 */
[----:B-1----:R-:W-:Y:S05]  /*1350*/  CALL.REL.NOINC `($__internal_0_$__cuda_sm20_div_s64) ;  /* 0x00000020003c7944 */ /* 0x002fea0003c00000 */
.L_x_27:
[----:B-1----:R-:W-:Y:S05]  /*1360*/  BSYNC.RECONVERGENT B4 ;  /* 0x0000000000047941 */ /* 0x002fea0003800200 */
.L_x_25:
[----:B------:R-:W-:Y:S01]  /*1370*/  VIADD R25, R19, 0x3 ;  /* 0x0000000313197836 */ /* 0x000fe20000000000 */
[----:B------:R-:W-:Y:S01]  /*1380*/  IADD3 R23, P0, PT, R13, 0x1, RZ ;  /* 0x000000010d177810 */ /* 0x000fe20007f1e0ff */
[----:B------:R-:W-:Y:S02]  /*1390*/  BSSY.RECONVERGENT B4, `(.L_x_28) ;  /* 0x0000021000047945 */ /* 0x000fe40003800200 */
[-C--:B------:R-:W-:Y:S01]  /*13a0*/  IMAD R4, R15, R25.reuse, RZ ;  /* 0x000000190f047224 */ /* 0x080fe200078e02ff */
[----:B------:R-:W-:Y:S01]  /*13b0*/  SHF.R.S32.HI R17, RZ, 0x1f, R25 ;  /* 0x0000001fff117819 */ /* 0x000fe20000011419 */
[----:B------:R-:W-:Y:S01]  /*13c0*/  IMAD.WIDE.U32 R24, R14, R25, RZ ;  /* 0x000000190e187225 */ /* 0x000fe200078e00ff */
[----:B------:R-:W-:-:S03]  /*13d0*/  IADD3.X R22, PT, PT, RZ, R18, RZ, P0, !PT ;  /* 0x00000012ff167210 */ /* 0x000fc600007fe4ff */
        /* <DEDUP_REMOVED lines=8> */
[----:B0-----:R-:W-:-:S06]  /*1460*/  VIADD R14, R4, 0xffffffe ;  /* 0x0ffffffe040e7836 */ /* 0x001fcc0000000000 */
[----:B------:R0:W1:Y:S02]  /*1470*/  F2I.FTZ.U32.TRUNC.NTZ R15, R14 ;  /* 0x0000000e000f7305 */ /* 0x000064000021f000 */
[----:B0-----:R-:W-:Y:S01]  /*1480*/  IMAD.MOV.U32 R14, RZ, RZ, RZ ;  /* 0x000000ffff0e7224 */ /* 0x001fe200078e00ff */
[----:B-1----:R-:W-:-:S05]  /*1490*/  IADD3 R16, PT, PT, RZ, -R15, RZ ;  /* 0x8000000fff107210 */ /* 0x002fca0007ffe0ff */
[----:B------:R-:W-:-:S04]  /*14a0*/  IMAD R17, R16, R23, RZ ;  /* 0x0000001710117224 */ /* 0x000fc800078e02ff */
[----:B------:R-:W-:-:S06]  /*14b0*/  IMAD.HI.U32 R15, R15, R17, R14 ;  /* 0x000000110f0f7227 */ /* 0x000fcc00078e000e */
[----:B------:R-:W-:-:S04]  /*14c0*/  IMAD.HI.U32 R14, R15, R24, RZ ;  /* 0x000000180f0e7227 */ /* 0x000fc800078e00ff */
[----:B------:R-:W-:-:S04]  /*14d0*/  IMAD.MOV R15, RZ, RZ, -R14 ;  /* 0x000000ffff0f7224 */ /* 0x000fc800078e0a0e */
[----:B------:R-:W-:Y:S02]  /*14e0*/  IMAD R24, R23, R15, R24 ;  /* 0x0000000f17187224 */ /* 0x000fe400078e0218 */
[----:B------:R-:W-:-:S03]  /*14f0*/  HFMA2 R15, -RZ, RZ, 0, 0 ;  /* 0x00000000ff0f7431 */ /* 0x000fc600000001ff */
[----:B------:R-:W-:-:S13]  /*1500*/  ISETP.GE.U32.AND P0, PT, R24, R23, PT ;  /* 0x000000171800720c */ /* 0x000fda0003f06070 */
[----:B------:R-:W-:Y:S01]  /*1510*/  @P0 IADD3 R24, PT, PT, R24, -R23, RZ ;  /* 0x8000001718180210 */ /* 0x000fe20007ffe0ff */
[----:B------:R-:W-:-:S03]  /*1520*/  @P0 VIADD R14, R14, 0x1 ;  /* 0x000000010e0e0836 */ /* 0x000fc60000000000 */
[----:B------:R-:W-:-:S13]  /*1530*/  ISETP.GE.U32.AND P1, PT, R24, R23, PT ;  /* 0x000000171800720c */ /* 0x000fda0003f26070 */
[----:B------:R-:W-:Y:S01]  /*1540*/  @P1 VIADD R14, R14, 0x1 ;  /* 0x000000010e0e1836 */ /* 0x000fe20000000000 */
[----:B------:R-:W-:Y:S01]  /*1550*/  @!P3 LOP3.LUT R14, RZ, R23, RZ, 0x33, !PT ;  /* 0x00000017ff0eb212 */ /* 0x000fe200078e33ff */
[----:B------:R-:W-:Y:S06]  /*1560*/  BRA `(.L_x_30) ;  /* 0x00000000000c7947 */ /* 0x000fec0003800000 */
.L_x_29:
[----:B------:R-:W-:Y:S01]  /*1570*/  IMAD.MOV.U32 R25, RZ, RZ, R17 ;  /* 0x000000ffff197224 */ /* 0x000fe200078e0011 */
[----:B------:R-:W-:-:S07]  /*1580*/  MOV R4, 0x15a0 ;  /* 0x000015a000047802 */ /* 0x000fce0000000f00 */
[----:B------:R-:W-:Y:S05]  /*1590*/  CALL.REL.NOINC `($__internal_0_$__cuda_sm20_div_s64) ;  /* 0x0000001c00ac7944 */ /* 0x000fea0003c00000 */
.L_x_30:
[----:B------:R-:W-:Y:S05]  /*15a0*/  BSYNC.RECONVERGENT B4 ;  /* 0x0000000000047941 */ /* 0x000fea0003800200 */
.L_x_28:
[----:B------:R-:W-:Y:S01]  /*15b0*/  VIADD R21, R19, 0x4 ;  /* 0x0000000413157836 */ /* 0x000fe20000000000 */
[----:B------:R-:W-:Y:S01]  /*15c0*/  BSSY.RECONVERGENT B4, `(.L_x_31) ;  /* 0x0000021000047945 */ /* 0x000fe20003800200 */
[----:B------:R-:W-:Y:S02]  /*15d0*/  VIADD R23, R12, 0xffffffff ;  /* 0xffffffff0c177836 */ /* 0x000fe40000000000 */
[-C--:B------:R-:W-:Y:S01]  /*15e0*/  IMAD R4, R15, R21.reuse, RZ ;  /* 0x000000150f047224 */ /* 0x080fe200078e02ff */
[----:B------:R-:W-:Y:S01]  /*15f0*/  SHF.R.S32.HI R17, RZ, 0x1f, R21 ;  /* 0x0000001fff117819 */ /* 0x000fe20000011415 */
[----:B------:R-:W-:-:S04]  /*1600*/  IMAD.WIDE.U32 R24, R14, R21, RZ ;  /* 0x000000150e187225 */ /* 0x000fc800078e00ff */
[----:B------:R-:W-:-:S05]  /*1610*/  IMAD R17, R17, R14, R4 ;  /* 0x0000000e11117224 */ /* 0x000fca00078e0204 */
[----:B------:R-:W-:-:S04]  /*1620*/  IADD3 R17, PT, PT, R25, R17, RZ ;  /* 0x0000001119117210 */ /* 0x000fc80007ffe0ff */
[----:B------:R-:W-:-:S13]  /*1630*/  ISETP.NE.U32.AND P0, PT, R17, RZ, PT ;  /* 0x000000ff1100720c */ /* 0x000fda0003f05070 */
[----:B------:R-:W-:Y:S05]  /*1640*/  @P0 BRA `(.L_x_32) ;  /* 0x0000000000500947 */ /* 0x000fea0003800000 */
[----:B------:R-:W0:Y:S01]  /*1650*/  I2F.U32.RP R4, R23 ;  /* 0x0000001700047306 */ /* 0x000e220000209000 */
[----:B------:R-:W-:Y:S02]  /*1660*/  IADD3 R17, PT, PT, RZ, -R23, RZ ;  /* 0x80000017ff117210 */ /* 0x000fe40007ffe0ff */
[----:B------:R-:W-:-:S05]  /*1670*/  ISETP.NE.U32.AND P3, PT, R23, RZ, PT ;  /* 0x000000ff1700720c */ /* 0x000fca0003f65070 */
[----:B0-----:R-:W0:Y:S02]  /*1680*/  MUFU.RCP R4, R4 ;  /* 0x0000000400047308 */ /* 0x001e240000001000 */
[----:B0-----:R-:W-:-:S06]  /*1690*/  VIADD R14, R4, 0xffffffe ;  /* 0x0ffffffe040e7836 */ /* 0x001fcc0000000000 */
[----:B------:R0:W1:Y:S02]  /*16a0*/  F2I.FTZ.U32.TRUNC.NTZ R15, R14 ;  /* 0x0000000e000f7305 */ /* 0x000064000021f000 */
[----:B0-----:R-:W-:Y:S02]  /*16b0*/  IMAD.MOV.U32 R14, RZ, RZ, RZ ;  /* 0x000000ffff0e7224 */ /* 0x001fe400078e00ff */
[----:B-1----:R-:W-:-:S04]  /*16c0*/  IMAD R17, R17, R15, RZ ;  /* 0x0000000f11117224 */ /* 0x002fc800078e02ff */
[----:B------:R-:W-:-:S06]  /*16d0*/  IMAD.HI.U32 R15, R15, R17, R14 ;  /* 0x000000110f0f7227 */ /* 0x000fcc00078e000e */
[----:B------:R-:W-:-:S04]  /*16e0*/  IMAD.HI.U32 R14, R15, R24, RZ ;  /* 0x000000180f0e7227 */ /* 0x000fc800078e00ff */
[----:B------:R-:W-:-:S04]  /*16f0*/  IMAD.MOV R15, RZ, RZ, -R14 ;  /* 0x000000ffff0f7224 */ /* 0x000fc800078e0a0e */
[----:B------:R-:W-:Y:S01]  /*1700*/  IMAD R24, R23, R15, R24 ;  /* 0x0000000f17187224 */ /* 0x000fe200078e0218 */
[----:B------:R-:W-:-:S04]  /*1710*/  MOV R15, RZ ;  /* 0x000000ff000f7202 */ /* 0x000fc80000000f00 */
[----:B------:R-:W-:-:S13]  /*1720*/  ISETP.GE.U32.AND P0, PT, R24, R23, PT ;  /* 0x000000171800720c */ /* 0x000fda0003f06070 */
[----:B------:R-:W-:Y:S01]  /*1730*/  @P0 IADD3 R24, PT, PT, -R23, R24, RZ ;  /* 0x0000001817180210 */ /* 0x000fe20007ffe1ff */
[----:B------:R-:W-:-:S03]  /*1740*/  @P0 VIADD R14, R14, 0x1 ;  /* 0x000000010e0e0836 */ /* 0x000fc60000000000 */
[----:B------:R-:W-:-:S13]  /*1750*/  ISETP.GE.U32.AND P1, PT, R24, R23, PT ;  /* 0x000000171800720c */ /* 0x000fda0003f26070 */
[----:B------:R-:W-:Y:S01]  /*1760*/  @P1 VIADD R14, R14, 0x1 ;  /* 0x000000010e0e1836 */ /* 0x000fe20000000000 */
[----:B------:R-:W-:Y:S01]  /*1770*/  @!P3 LOP3.LUT R14, RZ, R23, RZ, 0x33, !PT ;  /* 0x00000017ff0eb212 */ /* 0x000fe200078e33ff */
[----:B------:R-:W-:Y:S06]  /*1780*/  BRA `(.L_x_33) ;  /* 0x0000000000107947 */ /* 0x000fec0003800000 */
.L_x_32:
[----:B------:R-:W-:Y:S01]  /*1790*/  IMAD.MOV.U32 R25, RZ, RZ, R17 ;  /* 0x000000ffff197224 */ /* 0x000fe200078e0011 */
[----:B------:R-:W-:Y:S01]  /*17a0*/  MOV R4, 0x17d0 ;  /* 0x000017d000047802 */ /* 0x000fe20000000f00 */
[----:B------:R-:W-:-:S07]  /*17b0*/  IMAD.MOV.U32 R22, RZ, RZ, RZ ;  /* 0x000000ffff167224 */ /* 0x000fce00078e00ff */
[----:B------:R-:W-:Y:S05]  /*17c0*/  CALL.REL.NOINC `($__internal_0_$__cuda_sm20_div_s64) ;  /* 0x0000001c00207944 */ /* 0x000fea0003c00000 */
.L_x_33:
[----:B------:R-:W-:Y:S05]  /*17d0*/  BSYNC.RECONVERGENT B4 ;  /* 0x0000000000047941 */ /* 0x000fea0003800200 */
.L_x_31:
[----:B------:R-:W-:Y:S01]  /*17e0*/  IADD3 R25, PT, PT, R19, 0x5, RZ ;  /* 0x0000000513197810 */ /* 0x000fe20007ffe0ff */
[----:B------:R-:W-:Y:S03]  /*17f0*/  BSSY.RECONVERGENT B4, `(.L_x_34) ;  /* 0x0000021000047945 */ /* 0x000fe60003800200 */
[----:B------:R-:W-:Y:S01]  /*1800*/  SHF.R.S32.HI R17, RZ, 0x1f, R25 ;  /* 0x0000001fff117819 */ /* 0x000fe20000011419 */
[-C--:B------:R-:W-:Y:S02]  /*1810*/  IMAD R4, R15, R25.reuse, RZ ;  /* 0x000000190f047224 */ /* 0x080fe400078e02ff */
[----:B------:R-:W-:-:S04]  /*1820*/  IMAD.WIDE.U32 R24, R14, R25, RZ ;  /* 0x000000190e187225 */ /* 0x000fc800078e00ff */
[----:B------:R-:W-:-:S04]  /*1830*/  IMAD R17, R17, R14, R4 ;  /* 0x0000000e11117224 */ /* 0x000fc800078e0204 */
[----:B------:R-:W-:-:S05]  /*1840*/  IMAD.IADD R17, R25, 0x1, R17 ;  /* 0x0000000119117824 */ /* 0x000fca00078e0211 */
        /* <DEDUP_REMOVED lines=12> */
[----:B------:R-:W-:Y:S02]  /*1910*/  HFMA2 R15, -RZ, RZ, 0, 0 ;  /* 0x00000000ff0f7431 */ /* 0x000fe400000001ff */
[----:B------:R-:W-:-:S04]  /*1920*/  IMAD.MOV R25, RZ, RZ, -R14 ;  /* 0x000000ffff197224 */ /* 0x000fc800078e0a0e */
[----:B------:R-:W-:-:S05]  /*1930*/  IMAD R25, R12, R25, R24 ;  /* 0x000000190c197224 */ /* 0x000fca00078e0218 */
[----:B------:R-:W-:-:S13]  /*1940*/  ISETP.GE.U32.AND P0, PT, R25, R12, PT ;  /* 0x0000000c1900720c */ /* 0x000fda0003f06070 */
[----:B------:R-:W-:Y:S01]  /*1950*/  @P0 IADD3 R25, PT, PT, R25, -R12, RZ ;  /* 0x8000000c19190210 */ /* 0x000fe20007ffe0ff */
[----:B------:R-:W-:-:S03]  /*1960*/  @P0 VIADD R14, R14, 0x1 ;  /* 0x000000010e0e0836 */ /* 0x000fc60000000000 */
[----:B------:R-:W-:-:S13]  /*1970*/  ISETP.GE.U32.AND P1, PT, R25, R12, PT ;  /* 0x0000000c1900720c */ /* 0x000fda0003f26070 */
[----:B------:R-:W-:Y:S01]  /*1980*/  @P1 VIADD R14, R14, 0x1 ;  /* 0x000000010e0e1836 */ /* 0x000fe20000000000 */
[----:B------:R-:W-:Y:S01]  /*1990*/  @!P3 LOP3.LUT R14, RZ, R12, RZ, 0x33, !PT ;  /* 0x0000000cff0eb212 */ /* 0x000fe200078e33ff */
[----:B------:R-:W-:Y:S06]  /*19a0*/  BRA `(.L_x_36) ;  /* 0x0000000000147947 */ /* 0x000fec0003800000 */
.L_x_35:
[----:B------:R-:W-:Y:S01]  /*19b0*/  IMAD.MOV.U32 R25, RZ, RZ, R17 ;  /* 0x000000ffff197224 */ /* 0x000fe200078e0011 */
[----:B------:R-:W-:Y:S01]  /*19c0*/  MOV R22, RZ ;  /* 0x000000ff00167202 */ /* 0x000fe20000000f00 */
[----:B------:R-:W-:Y:S01]  /*19d0*/  IMAD.MOV.U32 R23, RZ, RZ, R12 ;  /* 0x000000ffff177224 */ /* 0x000fe200078e000c */
[----:B------:R-:W-:-:S07]  /*19e0*/  MOV R4, 0x1a00 ;  /* 0x00001a0000047802 */ /* 0x000fce0000000f00 */
[----:B------:R-:W-:Y:S05]  /*19f0*/  CALL.REL.NOINC `($__internal_0_$__cuda_sm20_div_s64) ;  /* 0x0000001800947944 */ /* 0x000fea0003c00000 */
.L_x_36:
[----:B------:R-:W-:Y:S05]  /*1a00*/  BSYNC.RECONVERGENT B4 ;  /* 0x0000000000047941 */ /* 0x000fea0003800200 */
.L_x_34:
[----:B------:R-:W-:Y:S01]  /*1a10*/  IADD3 R13, P0, PT, R13, 0x4, RZ ;  /* 0x000000040d0d7810 */ /* 0x000fe20007f1e0ff */
[----:B------:R-:W-:Y:S02]  /*1a20*/  VIADD R12, R12, 0x4 ;  /* 0x000000040c0c7836 */ /* 0x000fe40000000000 */
[----:B------:R-:W-:Y:S01]  /*1a30*/  IMAD.MOV.U32 R19, RZ, RZ, R21 ;  /* 0x000000ffff137224 */ /* 0x000fe200078e0015 */
[----:B------:R-:W-:Y:S01]  /*1a40*/  IADD3.X R18, PT, PT, RZ, R18, RZ, P0, !PT ;  /* 0x00000012ff127210 */ /* 0x000fe200007fe4ff */
[----:B------:R-:W-:Y:S08]  /*1a50*/  @P2 BRA `(.L_x_37) ;  /* 0xfffffff400ac2947 */ /* 0x000ff0000383ffff */
[----:B------:R-:W-:Y:S05]  /*1a60*/  BSYNC.RECONVERGENT B3 ;  /* 0x0000000000037941 */ /* 0x000fea0003800200 */
.L_x_24:
[----:B------:R-:W-:-:S07]  /*1a70*/  VIADD R13, R12, 0xfffffffd ;  /* 0xfffffffd0c0d7836 */ /* 0x000fce0000000000 */
.L_x_23:
[----:B-1----:R-:W-:Y:S05]  /*1a80*/  BSYNC.RECONVERGENT B2 ;  /* 0x0000000000027941 */ /* 0x002fea0003800200 */
.L_x_22:
[----:B------:R-:W-:-:S13]  /*1a90*/  ISETP.NE.AND P0, PT, R11, RZ, PT ;  /* 0x000000ff0b00720c */ /* 0x000fda0003f05270 */
[----:B------:R-:W-:Y:S05]  /*1aa0*/  @!P0 BRA `(.L_x_21) ;  /* 0x0000000400ac8947 */ /* 0x000fea0003800000 */
[----:B------:R-:W-:Y:S01]  /*1ab0*/  IMAD.IADD R10, R10, 0x1, R13 ;  /* 0x000000010a0a7824 */ /* 0x000fe200078e020d */
[----:B------:R-:W-:Y:S03]  /*1ac0*/  BSSY.RECONVERGENT B2, `(.L_x_38) ;  /* 0x0000021000027945 */ /* 0x000fe60003800200 */
        /* <DEDUP_REMOVED lines=8> */
[----:B------:R-:W-:-:S07]  /*1b50*/  ISETP.NE.U32.AND P2, PT, R13, RZ, PT ;  /* 0x000000ff0d00720c */ /* 0x000fce0003f45070 */
[----:B0-----:R-:W0:Y:S02]  /*1b60*/  MUFU.RCP R4, R4 ;  /* 0x0000000400047308 */ /* 0x001e240000001000 */
[----:B0-----:R-:W-:-:S06]  /*1b70*/  VIADD R14, R4, 0xffffffe ;  /* 0x0ffffffe040e7836 */ /* 0x001fcc0000000000 */
[----:B------:R0:W1:Y:S02]  /*1b80*/  F2I.FTZ.U32.TRUNC.NTZ R15, R14 ;  /* 0x0000000e000f7305 */ /* 0x000064000021f000 */
[----:B0-----:R-:W-:Y:S02]  /*1b90*/  HFMA2 R14, -RZ, RZ, 0, 0 ;  /* 0x00000000ff0e7431 */ /* 0x001fe400000001ff */
[----:B-1----:R-:W-:-:S04]  /*1ba0*/  IMAD.MOV R12, RZ, RZ, -R15 ;  /* 0x000000ffff0c7224 */ /* 0x002fc800078e0a0f */
[----:B------:R-:W-:-:S04]  /*1bb0*/  IMAD R17, R12, R13, RZ ;  /* 0x0000000d0c117224 */ /* 0x000fc800078e02ff */
[----:B------:R-:W-:-:S06]  /*1bc0*/  IMAD.HI.U32 R15, R15, R17, R14 ;  /* 0x000000110f0f7227 */ /* 0x000fcc00078e000e */
[----:B------:R-:W-:-:S04]  /*1bd0*/  IMAD.HI.U32 R14, R15, R24, RZ ;  /* 0x000000180f0e7227 */ /* 0x000fc800078e00ff */
[----:B------:R-:W-:Y:S02]  /*1be0*/  IMAD.MOV R12, RZ, RZ, -R14 ;  /* 0x000000ffff0c7224 */ /* 0x000fe400078e0a0e */
[----:B------:R-:W-:Y:S02]  /*1bf0*/  IMAD.MOV.U32 R15, RZ, RZ, RZ ;  /* 0x000000ffff0f7224 */ /* 0x000fe400078e00ff */
[----:B------:R-:W-:-:S05]  /*1c00*/  IMAD R24, R13, R12, R24 ;  /* 0x0000000c0d187224 */ /* 0x000fca00078e0218 */
[----:B------:R-:W-:-:S13]  /*1c10*/  ISETP.GE.U32.AND P0, PT, R24, R13, PT ;  /* 0x0000000d1800720c */ /* 0x000fda0003f06070 */
[----:B------:R-:W-:Y:S01]  /*1c20*/  @P0 IMAD.IADD R24, R24, 0x1, -R13 ;  /* 0x0000000118180824 */ /* 0x000fe200078e0a0d */
[----:B------:R-:W-:-:S04]  /*1c30*/  @P0 IADD3 R14, PT, PT, R14, 0x1, RZ ;  /* 0x000000010e0e0810 */ /* 0x000fc80007ffe0ff */
[----:B------:R-:W-:-:S13]  /*1c40*/  ISETP.GE.U32.AND P1, PT, R24, R13, PT ;  /* 0x0000000d1800720c */ /* 0x000fda0003f26070 */
[----:B------:R-:W-:Y:S01]  /*1c50*/  @P1 VIADD R14, R14, 0x1 ;  /* 0x000000010e0e1836 */ /* 0x000fe20000000000 */
[----:B------:R-:W-:Y:S01]  /*1c60*/  @!P2 LOP3.LUT R14, RZ, R13, RZ, 0x33, !PT ;  /* 0x0000000dff0ea212 */ /* 0x000fe200078e33ff */
[----:B------:R-:W-:Y:S06]  /*1c70*/  BRA `(.L_x_40) ;  /* 0x0000000000147947 */ /* 0x000fec0003800000 */
.L_x_39:
[----:B------:R-:W-:Y:S01]  /*1c80*/  MOV R25, R17 ;  /* 0x0000001100197202 */ /* 0x000fe20000000f00 */
[----:B------:R-:W-:Y:S01]  /*1c90*/  IMAD.MOV.U32 R23, RZ, RZ, R13 ;  /* 0x000000ffff177224 */ /* 0x000fe200078e000d */
[----:B------:R-:W-:Y:S01]  /*1ca0*/  MOV R4, 0x1cd0 ;  /* 0x00001cd000047802 */ /* 0x000fe20000000f00 */
[----:B------:R-:W-:-:S07]  /*1cb0*/  IMAD.MOV.U32 R22, RZ, RZ, RZ ;  /* 0x000000ffff167224 */ /* 0x000fce00078e00ff */
[----:B------:R-:W-:Y:S05]  /*1cc0*/  CALL.REL.NOINC `($__internal_0_$__cuda_sm20_div_s64) ;  /* 0x0000001400e07944 */ /* 0x000fea0003c00000 */
.L_x_40:
[----:B------:R-:W-:Y:S05]  /*1cd0*/  BSYNC.RECONVERGENT B2 ;  /* 0x0000000000027941 */ /* 0x000fea0003800200 */
.L_x_38:
[----:B------:R-:W-:-:S13]  /*1ce0*/  ISETP.NE.AND P0, PT, R11, 0x1, PT ;  /* 0x000000010b00780c */ /* 0x000fda0003f05270 */
[----:B------:R-:W-:Y:S05]  /*1cf0*/  @!P0 BRA `(.L_x_21) ;  /* 0x0000000400188947 */ /* 0x000fea0003800000 */
[----:B------:R-:W-:Y:S01]  /*1d00*/  IADD3 R25, PT, PT, R10, 0x1, RZ ;  /* 0x000000010a197810 */ /* 0x000fe20007ffe0ff */
[----:B------:R-:W-:Y:S01]  /*1d10*/  BSSY.RECONVERGENT B2, `(.L_x_41) ;  /* 0x0000021000027945 */ /* 0x000fe20003800200 */
[----:B------:R-:W-:Y:S02]  /*1d20*/  IADD3 R23, PT, PT, R13, 0x1, RZ ;  /* 0x000000010d177810 */ /* 0x000fe40007ffe0ff */
        /* <DEDUP_REMOVED lines=16> */
[----:B------:R-:W-:-:S05]  /*1e30*/  IMAD.HI.U32 R14, R15, R24, RZ ;  /* 0x000000180f0e7227 */ /* 0x000fca00078e00ff */
[----:B------:R-:W-:-:S05]  /*1e40*/  IADD3 R15, PT, PT, -R14, RZ, RZ ;  /* 0x000000ff0e0f7210 */ /* 0x000fca0007ffe1ff */
[----:B------:R-:W-:Y:S02]  /*1e50*/  IMAD R24, R23, R15, R24 ;  /* 0x0000000f17187224 */ /* 0x000fe400078e0218 */
[----:B------:R-:W-:-:S03]  /*1e60*/  HFMA2 R15, -RZ, RZ, 0, 0 ;  /* 0x00000000ff0f7431 */ /* 0x000fc600000001ff */
[----:B------:R-:W-:-:S13]  /*1e70*/  ISETP.GE.U32.AND P0, PT, R24, R23, PT ;  /* 0x000000171800720c */ /* 0x000fda0003f06070 */
[----:B------:R-:W-:Y:S01]  /*1e80*/  @P0 IMAD.IADD R24, R24, 0x1, -R23 ;  /* 0x0000000118180824 */ /* 0x000fe200078e0a17 */
[----:B------:R-:W-:-:S04]  /*1e90*/  @P0 IADD3 R14, PT, PT, R14, 0x1, RZ ;  /* 0x000000010e0e0810 */ /* 0x000fc80007ffe0ff */
[----:B------:R-:W-:-:S13]  /*1ea0*/  ISETP.GE.U32.AND P1, PT, R24, R23, PT ;  /* 0x000000171800720c */ /* 0x000fda0003f26070 */
[----:B------:R-:W-:Y:S01]  /*1eb0*/  @P1 VIADD R14, R14, 0x1 ;  /* 0x000000010e0e1836 */ /* 0x000fe20000000000 */
[----:B------:R-:W-:Y:S01]  /*1ec0*/  @!P2 LOP3.LUT R14, RZ, R23, RZ, 0x33, !PT ;  /* 0x00000017ff0ea212 */ /* 0x000fe200078e33ff */
[----:B------:R-:W-:Y:S06]  /*1ed0*/  BRA `(.L_x_43) ;  /* 0x0000000000107947 */ /* 0x000fec0003800000 */
.L_x_42:
[----:B------:R-:W-:Y:S01]  /*1ee0*/  IMAD.MOV.U32 R25, RZ, RZ, R17 ;  /* 0x000000ffff197224 */ /* 0x000fe200078e0011 */
[----:B------:R-:W-:Y:S02]  /*1ef0*/  MOV R22, RZ ;  /* 0x000000ff00167202 */ /* 0x000fe40000000f00 */
[----:B------:R-:W-:-:S07]  /*1f00*/  MOV R4, 0x1f20 ;  /* 0x00001f2000047802 */ /* 0x000fce0000000f00 */
[----:B------:R-:W-:Y:S05]  /*1f10*/  CALL.REL.NOINC `($__internal_0_$__cuda_sm20_div_s64) ;  /* 0x00000014004c7944 */ /* 0x000fea0003c00000 */
.L_x_43:
[----:B------:R-:W-:Y:S05]  /*1f20*/  BSYNC.RECONVERGENT B2 ;  /* 0x0000000000027941 */ /* 0x000fea0003800200 */
.L_x_41:
[----:B------:R-:W-:-:S13]  /*1f30*/  ISETP.NE.AND P0, PT, R11, 0x2, PT ;  /* 0x000000020b00780c */ /* 0x000fda0003f05270 */
[----:B------:R-:W-:Y:S05]  /*1f40*/  @!P0 BRA `(.L_x_21) ;  /* 0x0000000000848947 */ /* 0x000fea0003800000 */
[----:B------:R-:W-:Y:S02]  /*1f50*/  VIADD R25, R10, 0x2 ;  /* 0x000000020a197836 */ /* 0x000fe40000000000 */
        /* <DEDUP_REMOVED lines=9> */
[----:B------:R-:W-:Y:S01]  /*1ff0*/  IMAD.MOV R13, RZ, RZ, -R23 ;  /* 0x000000ffff0d7224 */ /* 0x000fe200078e0a17 */
[----:B------:R-:W-:Y:S01]  /*2000*/  ISETP.NE.U32.AND P2, PT, R23, RZ, PT ;  /* 0x000000ff1700720c */ /* 0x000fe20003f45070 */
[----:B------:R-:W-:-:S05]  /*2010*/  IMAD.MOV.U32 R15, RZ, RZ, RZ ;  /* 0x000000ffff0f7224 */ /* 0x000fca00078e00ff */
[----:B0-----:R-:W0:Y:S02]  /*2020*/  MUFU.RCP R4, R4 ;  /* 0x0000000400047308 */ /* 0x001e240000001000 */
[----:B0-----:R-:W-:-:S06]  /*2030*/  IADD3 R10, PT, PT, R4, 0xffffffe, RZ ;  /* 0x0ffffffe040a7810 */ /* 0x001fcc0007ffe0ff */
[----:B------:R0:W1:Y:S02]  /*2040*/  F2I.FTZ.U32.TRUNC.NTZ R11, R10 ;  /* 0x0000000a000b7305 */ /* 0x000064000021f000 */
[----:B0-----:R-:W-:Y:S02]  /*2050*/  HFMA2 R10, -RZ, RZ, 0, 0 ;  /* 0x00000000ff0a7431 */ /* 0x001fe400000001ff */
[----:B-1----:R-:W-:-:S04]  /*2060*/  IMAD R13, R13, R11, RZ ;  /* 0x0000000b0d0d7224 */ /* 0x002fc800078e02ff */
[----:B------:R-:W-:-:S06]  /*2070*/  IMAD.HI.U32 R11, R11, R13, R10 ;  /* 0x0000000d0b0b7227 */ /* 0x000fcc00078e000a */
[----:B------:R-:W-:-:S04]  /*2080*/  IMAD.HI.U32 R14, R11, R24, RZ ;  /* 0x000000180b0e7227 */ /* 0x000fc800078e00ff */
[----:B------:R-:W-:-:S04]  /*2090*/  IMAD.MOV R11, RZ, RZ, -R14 ;  /* 0x000000ffff0b7224 */ /* 0x000fc800078e0a0e */
[----:B------:R-:W-:-:S05]  /*20a0*/  IMAD R24, R23, R11, R24 ;  /* 0x0000000b17187224 */ /* 0x000fca00078e0218 */
[----:B------:R-:W-:-:S13]  /*20b0*/  ISETP.GE.U32.AND P0, PT, R24, R23, PT ;  /* 0x000000171800720c */ /* 0x000fda0003f06070 */
[----:B------:R-:W-:Y:S01]  /*20c0*/  @P0 IADD3 R24, PT, PT, -R23, R24, RZ ;  /* 0x0000001817180210 */ /* 0x000fe20007ffe1ff */
[----:B------:R-:W-:-:S03]  /*20d0*/  @P0 VIADD R14, R14, 0x1 ;  /* 0x000000010e0e0836 */ /* 0x000fc60000000000 */
[----:B------:R-:W-:-:S13]  /*20e0*/  ISETP.GE.U32.AND P1, PT, R24, R23, PT ;  /* 0x000000171800720c */ /* 0x000fda0003f26070 */
[----:B------:R-:W-:Y:S02]  /*20f0*/  @P1 IADD3 R14, PT, PT, R14, 0x1, RZ ;  /* 0x000000010e0e1810 */ /* 0x000fe40007ffe0ff */
[----:B------:R-:W-:Y:S01]  /*2100*/  @!P2 LOP3.LUT R14, RZ, R23, RZ, 0x33, !PT ;  /* 0x00000017ff0ea212 */ /* 0x000fe200078e33ff */
[----:B------:R-:W-:Y:S06]  /*2110*/  BRA `(.L_x_21) ;  /* 0x0000000000107947 */ /* 0x000fec0003800000 */
.L_x_44:
[----:B------:R-:W-:Y:S01]  /*2120*/  MOV R25, R11 ;  /* 0x0000000b00197202 */ /* 0x000fe20000000f00 */
[----:B------:R-:W-:Y:S01]  /*2130*/  IMAD.MOV.U32 R22, RZ, RZ, RZ ;  /* 0x000000ffff167224 */ /* 0x000fe200078e00ff */
[----:B------:R-:W-:-:S07]  /*2140*/  MOV R4, 0x2160 ;  /* 0x0000216000047802 */ /* 0x000fce0000000f00 */
[----:B------:R-:W-:Y:S05]  /*2150*/  CALL.REL.NOINC `($__internal_0_$__cuda_sm20_div_s64) ;  /* 0x0000001000bc7944 */ /* 0x000fea0003c00000 */
.L_x_21:
[----:B-1----:R-:W-:Y:S05]  /*2160*/  BSYNC.RECONVERGENT B1 ;  /* 0x0000000000017941 */ /* 0x002fea0003800200 */
.L_x_20:
[----:B------:R-:W-:Y:S01]  /*2170*/  ISETP.GT.U32.AND P0, PT, R14, R3, PT ;  /* 0x000000030e00720c */ /* 0x000fe20003f04070 */
[----:B------:R-:W-:Y:S01]  /*2180*/  VIADD R7, R7, 0xffffffff ;  /* 0xffffffff07077836 */ /* 0x000fe20000000000 */
[----:B------:R-:W-:Y:S02]  /*2190*/  IADD3 R6, PT, PT, R6, -0x1, RZ ;  /* 0xffffffff06067810 */ /* 0x000fe40007ffe0ff */
[----:B------:R-:W-:-:S13]  /*21a0*/  ISETP.GT.AND.EX P0, PT, R15, R5, PT, P0 ;  /* 0x000000050f00720c */ /* 0x000fda0003f04300 */
[----:B------:R-:W-:Y:S05]  /*21b0*/  @P0 BRA `(.L_x_45) ;  /* 0xffffffec00580947 */ /* 0x000fea000383ffff */
[----:B------:R-:W-:Y:S05]  /*21c0*/  BSYNC.RECONVERGENT B0 ;  /* 0x0000000000007941 */ /* 0x000fea0003800200 */
.L_x_19:
[----:B------:R-:W0:Y:S02]  /*21d0*/  LDCU.64 UR6, c[0x0][0x388] ;  /* 0x00007100ff0677ac */ /* 0x000e240008000a00 */
[----:B0-----:R-:W-:-:S06]  /*21e0*/  UIMAD.WIDE.U32 UR6, UR4, 0x8, UR6 ;  /* 0x00000008040678a5 */ /* 0x001fcc000f8e0006 */
[----:B------:R-:W-:Y:S01]  /*21f0*/  MOV R10, UR6 ;  /* 0x00000006000a7c02 */ /* 0x000fe20008000f00 */
[----:B------:R-:W-:-:S04]  /*2200*/  IMAD.U32 R11, RZ, RZ, UR7 ;  /* 0x00000007ff0b7e24 */ /* 0x000fc8000f8e00ff */
[----:B------:R-:W0:Y:S01]  /*2210*/  LDCU UR6, c[0x0][0x398] ;  /* 0x00007300ff0677ac */ /* 0x000e220008000800 */
[----:B------:R-:W2:Y:S01]  /*2220*/  LDG.E.64 R6, desc[UR10][R10.64] ;  /* 0x0000000a0a067981 */ /* 0x000ea2000c1e1b00 */
[----:B------:R-:W-:Y:S01]  /*2230*/  LOP3.LUT R4, RZ, R2, RZ, 0x33, !PT ;  /* 0x00000002ff047212 */ /* 0x000fe200078e33ff */
[----:B------:R-:W-:Y:S01]  /*2240*/  BSSY.RECONVERGENT B0, `(.L_x_46) ;  /* 0x0000117000007945 */ /* 0x000fe20003800200 */
[----:B------:R-:W-:Y:S02]  /*2250*/  ISETP.GE.AND P0, PT, R2, UR8, PT ;  /* 0x0000000802007c0c */ /* 0x000fe4000bf06270 */
[----:B------:R-:W-:Y:S02]  /*2260*/  CS2R R14, SRZ ;  /* 0x00000000000e7805 */ /* 0x000fe4000001ff00 */
[----:B0-----:R-:W-:Y:S01]  /*2270*/  IADD3 R13, PT, PT, R4, UR6, RZ ;  /* 0x00000006040d7c10 */ /* 0x001fe2000fffe0ff */
[----:B--2---:R-:W-:-:S05]  /*2280*/  IMAD.WIDE R6, R0, 0x4, R6 ;  /* 0x0000000400067825 */ /* 0x004fca00078e0206 */
[----:B------:R0:W-:Y:S03]  /*2290*/  STG.E desc[UR10][R6.64], R13 ;  /* 0x0000000d06007986 */ /* 0x0001e6000c10190a */
[----:B------:R-:W-:Y:S05]  /*22a0*/  @!P0 BRA `(.L_x_47) ;  /* 0x0000001000408947 */ /* 0x000fea0003800000 */
[----:B------:R-:W-:Y:S01]  /*22b0*/  ISETP.NE.AND P0, PT, R2, UR8, PT ;  /* 0x0000000802007c0c */ /* 0x000fe2000bf05270 */
[----:B------:R-:W-:Y:S02]  /*22c0*/  HFMA2 R15, -RZ, RZ, 0, 0 ;  /* 0x00000000ff0f7431 */ /* 0x000fe400000001ff */
[----:B------:R-:W-:-:S10]  /*22d0*/  IMAD.MOV.U32 R14, RZ, RZ, 0x1 ;  /* 0x00000001ff0e7424 */ /* 0x000fd400078e00ff */
[----:B------:R-:W-:Y:S05]  /*22e0*/  @!P0 BRA `(.L_x_47) ;  /* 0x0000001000308947 */ /* 0x000fea0003800000 */
[----:B------:R-:W-:-:S05]  /*22f0*/  VIADD R4, R2, -UR8 ;  /* 0x8000000802047c36 */ /* 0x000fca0008000000 */
[C---:B0-----:R-:W-:Y:S02]  /*2300*/  VIMNMX R6, PT, PT, R4.reuse, UR8, !PT ;  /* 0x0000000804067c48 */ /* 0x041fe4000ffe0100 */
[----:B------:R-:W-:Y:S02]  /*2310*/  VIMNMX R4, PT, PT, R4, UR8, PT ;  /* 0x0000000804047c48 */ /* 0x000fe4000bfe0100 */
[----:B------:R-:W-:Y:S02]  /*2320*/  IADD3 R14, PT, PT, R6, 0x1, RZ ;  /* 0x00000001060e7810 */ /* 0x000fe40007ffe0ff */
[----:B------:R-:W-:Y:S02]  /*2330*/  ISETP.GE.AND P0, PT, R4, 0x2, PT ;  /* 0x000000020400780c */ /* 0x000fe40003f06270 */
[----:B------:R-:W-:-:S11]  /*2340*/  SHF.R.S32.HI R15, RZ, 0x1f, R14 ;  /* 0x0000001fff0f7819 */ /* 0x000fd6000001140e */
[----:B------:R-:W-:Y:S05]  /*2350*/  @!P0 BRA `(.L_x_47) ;  /* 0x0000001000148947 */ /* 0x000fea0003800000 */
[----:B------:R-:W-:Y:S01]  /*2360*/  ISETP.GE.U32.AND P0, PT, R9, 0x3, PT ;  /* 0x000000030900780c */ /* 0x000fe20003f06070 */
[----:B------:R-:W-:Y:S01]  /*2370*/  BSSY.RECONVERGENT B1, `(.L_x_48) ;  /* 0x0000096000017945 */ /* 0x000fe20003800200 */
[----:B------:R-:W-:Y:S01]  /*2380*/  LOP3.LUT R7, R8, 0x3, RZ, 0xc0, !PT ;  /* 0x0000000308077812 */ /* 0x000fe200078ec0ff */
[----:B------:R-:W-:-:S10]  /*2390*/  IMAD.MOV.U32 R9, RZ, RZ, 0x2 ;  /* 0x00000002ff097424 */ /* 0x000fd400078e00ff */
[----:B------:R-:W-:Y:S05]  /*23a0*/  @!P0 BRA `(.L_x_49) ;  /* 0x0000000800488947 */ /* 0x000fea0003800000 */
[----:B------:R-:W-:Y:S02]  /*23b0*/  LOP3.LUT R8, R8, 0xfffffffc, RZ, 0xc0, !PT ;  /* 0xfffffffc08087812 */ /* 0x000fe400078ec0ff */
[----:B------:R-:W-:-:S07]  /*23c0*/  MOV R9, 0x2 ;  /* 0x0000000200097802 */ /* 0x000fce0000000f00 */
.L_x_62:
        /* <DEDUP_REMOVED lines=10> */
[----:B------:R-:W-:Y:S01]  /*2470*/  ISETP.NE.U32.AND P2, PT, R9, RZ, PT ;  /* 0x000000ff0900720c */ /* 0x000fe20003f45070 */
[----:B------:R-:W-:-:S06]  /*2480*/  HFMA2 R15, -RZ, RZ, 0, 0 ;  /* 0x00000000ff0f7431 */ /* 0x000fcc00000001ff */
[----:B0-----:R-:W0:Y:S02]  /*2490*/  MUFU.RCP R4, R4 ;  /* 0x0000000400047308 */ /* 0x001e240000001000 */
[----:B0-----:R-:W-:-:S06]  /*24a0*/  VIADD R12, R4, 0xffffffe ;  /* 0x0ffffffe040c7836 */ /* 0x001fcc0000000000 */
[----:B------:R0:W1:Y:S02]  /*24b0*/  F2I.FTZ.U32.TRUNC.NTZ R13, R12 ;  /* 0x0000000c000d7305 */ /* 0x000064000021f000 */
[----:B0-----:R-:W-:Y:S01]  /*24c0*/  IMAD.MOV.U32 R12, RZ, RZ, RZ ;  /* 0x000000ffff0c7224 */ /* 0x001fe200078e00ff */
[----:B-1----:R-:W-:-:S05]  /*24d0*/  IADD3 R14, PT, PT, RZ, -R13, RZ ;  /* 0x8000000dff0e7210 */ /* 0x002fca0007ffe0ff */
[----:B------:R-:W-:-:S04]  /*24e0*/  IMAD R11, R14, R9, RZ ;  /* 0x000000090e0b7224 */ /* 0x000fc800078e02ff */
[----:B------:R-:W-:-:S06]  /*24f0*/  IMAD.HI.U32 R13, R13, R11, R12 ;  /* 0x0000000b0d0d7227 */ /* 0x000fcc00078e000c */
[----:B------:R-:W-:-:S05]  /*2500*/  IMAD.HI.U32 R14, R13, R24, RZ ;  /* 0x000000180d0e7227 */ /* 0x000fca00078e00ff */
[----:B------:R-:W-:-:S05]  /*2510*/  IADD3 R11, PT, PT, -R14, RZ, RZ ;  /* 0x000000ff0e0b7210 */ /* 0x000fca0007ffe1ff */
        /* <DEDUP_REMOVED lines=8> */
.L_x_51:
[----:B------:R-:W-:Y:S01]  /*25a0*/  IMAD.MOV.U32 R25, RZ, RZ, R11 ;  /* 0x000000ffff197224 */ /* 0x000fe200078e000b */
[----:B------:R-:W-:Y:S01]  /*25b0*/  MOV R23, R9 ;  /* 0x0000000900177202 */ /* 0x000fe20000000f00 */
[----:B------:R-:W-:Y:S01]  /*25c0*/  IMAD.MOV.U32 R22, RZ, RZ, RZ ;  /* 0x000000ffff167224 */ /* 0x000fe200078e00ff */
[----:B------:R-:W-:-:S07]  /*25d0*/  MOV R4, 0x25f0 ;  /* 0x000025f000047802 */ /* 0x000fce0000000f00 */
[----:B------:R-:W-:Y:S05]  /*25e0*/  CALL.REL.NOINC `($__internal_0_$__cuda_sm20_div_s64) ;  /* 0x0000000c00987944 */ /* 0x000fea0003c00000 */
.L_x_52:
[----:B------:R-:W-:Y:S05]  /*25f0*/  BSYNC.RECONVERGENT B2 ;  /* 0x0000000000027941 */ /* 0x000fea0003800200 */
.L_x_50:
        /* <DEDUP_REMOVED lines=11> */
[----:B------:R-:W-:Y:S01]  /*26b0*/  IADD3 R11, PT, PT, RZ, -R23, RZ ;  /* 0x80000017ff0b7210 */ /* 0x000fe20007ffe0ff */
[----:B------:R-:W-:Y:S01]  /*26c0*/  HFMA2 R15, -RZ, RZ, 0, 0 ;  /* 0x00000000ff0f7431 */ /* 0x000fe200000001ff */
        /* <DEDUP_REMOVED lines=17> */
.L_x_54:
[----:B------:R-:W-:Y:S01]  /*27e0*/  IMAD.MOV.U32 R25, RZ, RZ, R11 ;  /* 0x000000ffff197224 */ /* 0x000fe200078e000b */
[----:B------:R-:W-:Y:S02]  /*27f0*/  MOV R22, RZ ;  /* 0x000000ff00167202 */ /* 0x000fe40000000f00 */
[----:B------:R-:W-:-:S07]  /*2800*/  MOV R4, 0x2820 ;  /* 0x0000282000047802 */ /* 0x000fce0000000f00 */
[----:B------:R-:W-:Y:S05]  /*2810*/  CALL.REL.NOINC `($__internal_0_$__cuda_sm20_div_s64) ;  /* 0x0000000c000c7944 */ /* 0x000fea0003c00000 */
.L_x_55:
[----:B------:R-:W-:Y:S05]  /*2820*/  BSYNC.RECONVERGENT B2 ;  /* 0x0000000000027941 */ /* 0x000fea0003800200 */
.L_x_53:
[----:B------:R-:W-:Y:S01]  /*2830*/  VIADD R25, R10, 0x2 ;  /* 0x000000020a197836 */ /* 0x000fe20000000000 */
[----:B------:R-:W-:Y:S03]  /*2840*/  BSSY.RECONVERGENT B2, `(.L_x_56) ;  /* 0x0000022000027945 */ /* 0x000fe60003800200 */
[-C--:B------:R-:W-:Y:S01]  /*2850*/  IMAD R4, R15, R25.reuse, RZ ;  /* 0x000000190f047224 */ /* 0x080fe200078e02ff */
[----:B------:R-:W-:Y:S01]  /*2860*/  SHF.R.S32.HI R11, RZ, 0x1f, R25 ;  /* 0x0000001fff0b7819 */ /* 0x000fe20000011419 */
[----:B------:R-:W-:-:S04]  /*2870*/  IMAD.WIDE.U32 R24, R14, R25, RZ ;  /* 0x000000190e187225 */ /* 0x000fc800078e00ff */
[----:B------:R-:W-:-:S05]  /*2880*/  IMAD R11, R11, R14, R4 ;  /* 0x0000000e0b0b7224 */ /* 0x000fca00078e0204 */
[----:B------:R-:W-:Y:S01]  /*2890*/  IADD3 R4, PT, PT, R25, R11, RZ ;  /* 0x0000000b19047210 */ /* 0x000fe20007ffe0ff */
[----:B------:R-:W-:-:S03]  /*28a0*/  VIADD R11, R9, 0x2 ;  /* 0x00000002090b7836 */ /* 0x000fc60000000000 */
[----:B------:R-:W-:-:S13]  /*28b0*/  ISETP.NE.U32.AND P0, PT, R4, RZ, PT ;  /* 0x000000ff0400720c */ /* 0x000fda0003f05070 */
[----:B------:R-:W-:Y:S05]  /*28c0*/  @P0 BRA `(.L_x_57) ;  /* 0x0000000000500947 */ /* 0x000fea0003800000 */
[----:B------:R-:W0:Y:S01]  /*28d0*/  I2F.U32.RP R4, R11 ;  /* 0x0000000b00047306 */ /* 0x000e220000209000 */
[----:B------:R-:W-:Y:S01]  /*28e0*/  IMAD.MOV R15, RZ, RZ, -R11 ;  /* 0x000000ffff0f7224 */ /* 0x000fe200078e0a0b */
[----:B------:R-:W-:-:S06]  /*28f0*/  ISETP.NE.U32.AND P2, PT, R11, RZ, PT ;  /* 0x000000ff0b00720c */ /* 0x000fcc0003f45070 */
[----:B0-----:R-:W0:Y:S02]  /*2900*/  MUFU.RCP R4, R4 ;  /* 0x0000000400047308 */ /* 0x001e240000001000 */
[----:B0-----:R-:W-:-:S06]  /*2910*/  IADD3 R12, PT, PT, R4, 0xffffffe, RZ ;  /* 0x0ffffffe040c7810 */ /* 0x001fcc0007ffe0ff */
[----:B------:R0:W1:Y:S02]  /*2920*/  F2I.FTZ.U32.TRUNC.NTZ R13, R12 ;  /* 0x0000000c000d7305 */ /* 0x000064000021f000 */
[----:B0-----:R-:W-:Y:S02]  /*2930*/  HFMA2 R12, -RZ, RZ, 0, 0 ;  /* 0x00000000ff0c7431 */ /* 0x001fe400000001ff */
[----:B-1----:R-:W-:-:S04]  /*2940*/  IMAD R15, R15, R13, RZ ;  /* 0x0000000d0f0f7224 */ /* 0x002fc800078e02ff */
[----:B------:R-:W-:-:S04]  /*2950*/  IMAD.HI.U32 R13, R13, R15, R12 ;  /* 0x0000000f0d0d7227 */ /* 0x000fc800078e000c */
[----:B------:R-:W-:Y:S02]  /*2960*/  IMAD.MOV.U32 R15, RZ, RZ, RZ ;  /* 0x000000ffff0f7224 */ /* 0x000fe400078e00ff */
        /* <DEDUP_REMOVED lines=10> */
.L_x_57:
[----:B------:R-:W-:Y:S01]  /*2a10*/  HFMA2 R22, -RZ, RZ, 0, 0 ;  /* 0x00000000ff167431 */ /* 0x000fe200000001ff */
[----:B------:R-:W-:Y:S01]  /*2a20*/  MOV R25, R4 ;  /* 0x0000000400197202 */ /* 0x000fe20000000f00 */
[----:B------:R-:W-:Y:S01]  /*2a30*/  IMAD.MOV.U32 R23, RZ, RZ, R11 ;  /* 0x000000ffff177224 */ /* 0x000fe200078e000b */
[----:B------:R-:W-:-:S07]  /*2a40*/  MOV R4, 0x2a60 ;  /* 0x00002a6000047802 */ /* 0x000fce0000000f00 */
[----:B------:R-:W-:Y:S05]  /*2a50*/  CALL.REL.NOINC `($__internal_0_$__cuda_sm20_div_s64) ;  /* 0x00000008007c7944 */ /* 0x000fea0003c00000 */
.L_x_58:
[----:B------:R-:W-:Y:S05]  /*2a60*/  BSYNC.RECONVERGENT B2 ;  /* 0x0000000000027941 */ /* 0x000fea0003800200 */
.L_x_56:
        /* <DEDUP_REMOVED lines=16> */
[----:B0-----:R-:W-:Y:S01]  /*2b70*/  MOV R12, RZ ;  /* 0x000000ff000c7202 */ /* 0x001fe20000000f00 */
        /* <DEDUP_REMOVED lines=13> */
.L_x_60:
[----:B------:R-:W-:Y:S01]  /*2c50*/  MOV R25, R13 ;  /* 0x0000000d00197202 */ /* 0x000fe20000000f00 */
[----:B------:R-:W-:Y:S01]  /*2c60*/  IMAD.MOV.U32 R22, RZ, RZ, RZ ;  /* 0x000000ffff167224 */ /* 0x000fe200078e00ff */
[----:B------:R-:W-:-:S07]  /*2c70*/  MOV R4, 0x2c90 ;  /* 0x00002c9000047802 */ /* 0x000fce0000000f00 */
[----:B------:R-:W-:Y:S05]  /*2c80*/  CALL.REL.NOINC `($__internal_0_$__cuda_sm20_div_s64) ;  /* 0x0000000400f07944 */ /* 0x000fea0003c00000 */
.L_x_61:
[----:B------:R-:W-:Y:S05]  /*2c90*/  BSYNC.RECONVERGENT B2 ;  /* 0x0000000000027941 */ /* 0x000fea0003800200 */
.L_x_59:
[----:B------:R-:W-:Y:S02]  /*2ca0*/  ISETP.NE.AND P0, PT, R11, R8, PT ;  /* 0x000000080b00720c */ /* 0x000fe40003f05270 */
[----:B------:R-:W-:-:S11]  /*2cb0*/  IADD3 R9, PT, PT, R9, 0x4, RZ ;  /* 0x0000000409097810 */ /* 0x000fd60007ffe0ff */
[----:B------:R-:W-:Y:S05]  /*2cc0*/  @P0 BRA `(.L_x_62) ;  /* 0xfffffff400c00947 */ /* 0x000fea000383ffff */
.L_x_49:
[----:B------:R-:W-:Y:S05]  /*2cd0*/  BSYNC.RECONVERGENT B1 ;  /* 0x0000000000017941 */ /* 0x000fea0003800200 */
.L_x_48:
        /* <DEDUP_REMOVED lines=31> */
.L_x_64:
[----:B------:R-:W-:Y:S01]  /*2ed0*/  IMAD.MOV.U32 R25, RZ, RZ, R11 ;  /* 0x000000ffff197224 */ /* 0x000fe200078e000b */
[----:B------:R-:W-:Y:S01]  /*2ee0*/  MOV R23, R9 ;  /* 0x0000000900177202 */ /* 0x000fe20000000f00 */
[----:B------:R-:W-:Y:S01]  /*2ef0*/  IMAD.MOV.U32 R22, RZ, RZ, RZ ;  /* 0x000000ffff167224 */ /* 0x000fe200078e00ff */
[----:B------:R-:W-:-:S07]  /*2f00*/  MOV R4, 0x2f20 ;  /* 0x00002f2000047802 */ /* 0x000fce0000000f00 */
[----:B------:R-:W-:Y:S05]  /*2f10*/  CALL.REL.NOINC `($__internal_0_$__cuda_sm20_div_s64) ;  /* 0x00000004004c7944 */ /* 0x000fea0003c00000 */
.L_x_65:
[----:B------:R-:W-:Y:S05]  /*2f20*/  BSYNC.RECONVERGENT B1 ;  /* 0x0000000000017941 */ /* 0x000fea0003800200 */
.L_x_63:
        /* <DEDUP_REMOVED lines=32> */
.L_x_67:
[----:B------:R-:W-:Y:S01]  /*3130*/  IMAD.MOV.U32 R25, RZ, RZ, R11 ;  /* 0x000000ffff197224 */ /* 0x000fe200078e000b */
[----:B------:R-:W-:Y:S02]  /*3140*/  MOV R22, RZ ;  /* 0x000000ff00167202 */ /* 0x000fe40000000f00 */
[----:B------:R-:W-:-:S07]  /*3150*/  MOV R4, 0x3170 ;  /* 0x0000317000047802 */ /* 0x000fce0000000f00 */
[----:B------:R-:W-:Y:S05]  /*3160*/  CALL.REL.NOINC `($__internal_0_$__cuda_sm20_div_s64) ;  /* 0x0000000000b87944 */ /* 0x000fea0003c00000 */
.L_x_68:
[----:B------:R-:W-:Y:S05]  /*3170*/  BSYNC.RECONVERGENT B1 ;  /* 0x0000000000017941 */ /* 0x000fea0003800200 */
.L_x_66:
        /* <DEDUP_REMOVED lines=31> */
.L_x_69:
[----:B------:R-:W-:Y:S01]  /*3370*/  MOV R25, R7 ;  /* 0x0000000700197202 */ /* 0x000fe20000000f00 */
[----:B------:R-:W-:Y:S01]  /*3380*/  IMAD.MOV.U32 R22, RZ, RZ, RZ ;  /* 0x000000ffff167224 */ /* 0x000fe200078e00ff */
[----:B------:R-:W-:-:S07]  /*3390*/  MOV R4, 0x33b0 ;  /* 0x000033b000047802 */ /* 0x000fce0000000f00 */
[----:B------:R-:W-:Y:S05]  /*33a0*/  CALL.REL.NOINC `($__internal_0_$__cuda_sm20_div_s64) ;  /* 0x0000000000287944 */ /* 0x000fea0003c00000 */
.L_x_47:
[----:B------:R-:W-:Y:S05]  /*33b0*/  BSYNC.RECONVERGENT B0 ;  /* 0x0000000000007941 */ /* 0x000fea0003800200 */
.L_x_46:
[----:B------:R-:W1:Y:S01]  /*33c0*/  LDCU UR6, c[0x0][0x384] ;  /* 0x00007080ff0677ac */ /* 0x000e620008000800 */
[----:B------:R-:W-:Y:S01]  /*33d0*/  IADD3 R3, P0, PT, R3, -R14, RZ ;  /* 0x8000000e03037210 */ /* 0x000fe20007f1e0ff */
[----:B------:R-:W-:-:S03]  /*33e0*/  UIADD3 UR4, UPT, UPT, UR4, 0x1, URZ ;  /* 0x0000000104047890 */ /* 0x000fc6000fffe0ff */
[----:B------:R-:W-:Y:S01]  /*33f0*/  IADD3.X R5, PT, PT, R5, ~R15, RZ, P0, !PT ;  /* 0x8000000f05057210 */ /* 0x000fe200007fe4ff */
[----:B------:R-:W-:Y:S02]  /*3400*/  UIADD3 UR8, UPT, UPT, UR8, -0x1, URZ ;  /* 0xffffffff08087890 */ /* 0x000fe4000fffe0ff */
[----:B------:R-:W-:Y:S02]  /*3410*/  UIADD3 UR5, UPT, UPT, UR5, 0x1, URZ ;  /* 0x0000000105057890 */ /* 0x000fe4000fffe0ff */
[----:B-1----:R-:W-:-:S09]  /*3420*/  UISETP.NE.AND UP0, UPT, UR4, UR6, UPT ;  /* 0x000000060400728c */ /* 0x002fd2000bf05270 */
[----:B------:R-:W-:Y:S05]  /*3430*/  BRA.U UP0, `(.L_x_70) ;  /* 0xffffffd900ac7547 */ /* 0x000fea000b83ffff */
[----:B------:R-:W-:Y:S05]  /*3440*/  EXIT ;  /* 0x000000000000794d */ /* 0x000fea0003800000 */
        .weak           $__internal_0_$__cuda_sm20_div_s64
        .type           $__internal_0_$__cuda_sm20_div_s64,@function
        .size           $__internal_0_$__cuda_sm20_div_s64,(.L_x_72 - $__internal_0_$__cuda_sm20_div_s64)
$__internal_0_$__cuda_sm20_div_s64:
[-C--:B------:R-:W-:Y:S02]  /*3450*/  IADD3 R14, P1, PT, RZ, -R23.reuse, RZ ;  /* 0x80000017ff0e7210 */ /* 0x080fe40007f3e0ff */
[----:B------:R-:W-:Y:S02]  /*3460*/  ISETP.GE.AND P0, PT, R22, RZ, PT ;  /* 0x000000ff1600720c */ /* 0x000fe40003f06270 */
[----:B------:R-:W-:Y:S01]  /*3470*/  ISETP.GE.AND P3, PT, R25, RZ, PT ;  /* 0x000000ff1900720c */ /* 0x000fe20003f66270 */
[----:B------:R-:W-:Y:S01]  /*3480*/  IMAD.X R15, RZ, RZ, ~R22, P1 ;  /* 0x000000ffff0f7224 */ /* 0x000fe200008e0e16 */
[----:B------:R-:W-:-:S04]  /*3490*/  SEL R14, R14, R23, !P0 ;  /* 0x000000170e0e7207 */ /* 0x000fc80004000000 */
[----:B------:R-:W-:-:S04]  /*34a0*/  SEL R15, R15, R22, !P0 ;  /* 0x000000160f0f7207 */ /* 0x000fc80004000000 */
[----:B------:R-:W0:Y:S08]  /*34b0*/  I2F.U64.RP R29, R14 ;  /* 0x0000000e001d7312 */ /* 0x000e300000309000 */
[----:B0-----:R-:W0:Y:S02]  /*34c0*/  MUFU.RCP R28, R29 ;  /* 0x0000001d001c7308 */ /* 0x001e240000001000 */
[----:B0-----:R-:W-:-:S06]  /*34d0*/  IADD3 R28, PT, PT, R28, 0x1ffffffe, RZ ;  /* 0x1ffffffe1c1c7810 */ /* 0x001fcc0007ffe0ff */
[----:B------:R-:W0:Y:S02]  /*34e0*/  F2I.U64.TRUNC R28, R28 ;  /* 0x0000001c001c7311 */ /* 0x000e24000020d800 */
[----:B0-----:R-:W-:-:S04]  /*34f0*/  IMAD.WIDE.U32 R16, R28, R14, RZ ;  /* 0x0000000e1c107225 */ /* 0x001fc800078e00ff */
[----:B------:R-:W-:Y:S01]  /*3500*/  IMAD R27, R28, R15, R17 ;  /* 0x0000000f1c1b7224 */ /* 0x000fe200078e0211 */
[----:B------:R-:W-:-:S03]  /*3510*/  IADD3 R17, P0, PT, RZ, -R16, RZ ;  /* 0x80000010ff117210 */ /* 0x000fc60007f1e0ff */
[----:B------:R-:W-:Y:S01]  /*3520*/  IMAD R16, R29, R14, R27 ;  /* 0x0000000e1d107224 */ /* 0x000fe200078e021b */
[----:B------:R-:W-:Y:S01]  /*3530*/  MOV R27, R28 ;  /* 0x0000001c001b7202 */ /* 0x000fe20000000f00 */
[----:B------:R-:W-:-:S04]  /*3540*/  IMAD.HI.U32 R26, R28, R17, RZ ;  /* 0x000000111c1a7227 */ /* 0x000fc800078e00ff */
[----:B------:R-:W-:-:S04]  /*3550*/  IMAD.X R16, RZ, RZ, ~R16, P0 ;  /* 0x000000ffff107224 */ /* 0x000fc800000e0e10 */
[----:B------:R-:W-:-:S04]  /*3560*/  IMAD.WIDE.U32 R26, P0, R28, R16, R26 ;  /* 0x000000101c1a7225 */ /* 0x000fc8000780001a */
[----:B------:R-:W-:-:S04]  /*3570*/  IMAD.HI.U32 R17, P1, R29, R17, R26 ;  /* 0x000000111d117227 */ /* 0x000fc8000782001a */
[----:B------:R-:W-:-:S04]  /*3580*/  IMAD.HI.U32 R27, R29, R16, RZ ;  /* 0x000000101d1b7227 */ /* 0x000fc800078e00ff */
[----:B------:R-:W-:Y:S02]  /*3590*/  IMAD R16, R29, R16, RZ ;  /* 0x000000101d107224 */ /* 0x000fe400078e02ff */
[----:B------:R-:W-:-:S03]  /*35a0*/  IMAD.X R27, R27, 0x1, R29, P0 ;  /* 0x000000011b1b7824 */ /* 0x000fc600000e061d */
[----:B------:R-:W-:-:S04]  /*35b0*/  IADD3 R17, P0, PT, R16, R17, RZ ;  /* 0x0000001110117210 */ /* 0x000fc80007f1e0ff */
[----:B------:R-:W-:Y:S01]  /*35c0*/  IADD3.X R27, PT, PT, RZ, RZ, R27, P0, P1 ;  /* 0x000000ffff1b7210 */ /* 0x000fe200007e241b */
[----:B------:R-:W-:-:S04]  /*35d0*/  IMAD.WIDE.U32 R28, R17, R14, RZ ;  /* 0x0000000e111c7225 */ /* 0x000fc800078e00ff */
[----:B------:R-:W-:Y:S01]  /*35e0*/  IMAD R16, R17, R15, R29 ;  /* 0x0000000f11107224 */ /* 0x000fe200078e021d */
[----:B------:R-:W-:Y:S01]  /*35f0*/  IADD3 R26, P0, PT, RZ, -R28, RZ ;  /* 0x8000001cff1a7210 */ /* 0x000fe20007f1e0ff */
[----:B------:R-:W-:Y:S02]  /*3600*/  IMAD.MOV.U32 R29, RZ, RZ, RZ ;  /* 0x000000ffff1d7224 */ /* 0x000fe400078e00ff */
[----:B------:R-:W-:-:S05]  /*3610*/  IMAD R16, R27, R14, R16 ;  /* 0x0000000e1b107224 */ /* 0x000fca00078e0210 */
[----:B------:R-:W-:Y:S01]  /*3620*/  IADD3.X R28, PT, PT, RZ, ~R16, RZ, P0, !PT ;  /* 0x80000010ff1c7210 */ /* 0x000fe200007fe4ff */
[----:B------:R-:W-:-:S04]  /*3630*/  IMAD.HI.U32 R16, R17, R26, RZ ;  /* 0x0000001a11107227 */ /* 0x000fc800078e00ff */
[----:B------:R-:W-:-:S04]  /*3640*/  IMAD.WIDE.U32 R16, P1, R17, R28, R16 ;  /* 0x0000001c11107225 */ /* 0x000fc80007820010 */
[----:B------:R-:W-:-:S04]  /*3650*/  IMAD.HI.U32 R26, P0, R27, R26, R16 ;  /* 0x0000001a1b1a7227 */ /* 0x000fc80007800010 */
[----:B------:R-:W-:-:S04]  /*3660*/  IMAD.HI.U32 R16, R27, R28, RZ ;  /* 0x0000001c1b107227 */ /* 0x000fc800078e00ff */
[----:B------:R-:W-:Y:S02]  /*3670*/  IMAD R17, R27, R28, RZ ;  /* 0x0000001c1b117224 */ /* 0x000fe400078e02ff */
[----:B------:R-:W-:-:S03]  /*3680*/  IMAD.X R16, R16, 0x1, R27, P1 ;  /* 0x0000000110107824 */ /* 0x000fc600008e061b */
[----:B------:R-:W-:Y:S02]  /*3690*/  IADD3 R26, P1, PT, R17, R26, RZ ;  /* 0x0000001a111a7210 */ /* 0x000fe40007f3e0ff */
[-C--:B------:R-:W-:Y:S02]  /*36a0*/  IADD3 R17, P4, PT, RZ, -R24.reuse, RZ ;  /* 0x80000018ff117210 */ /* 0x080fe40007f9e0ff */
[----:B------:R-:W-:Y:S02]  /*36b0*/  IADD3.X R16, PT, PT, RZ, RZ, R16, P1, P0 ;  /* 0x000000ffff107210 */ /* 0x000fe40000fe0410 */
[----:B------:R-:W-:Y:S02]  /*36c0*/  SEL R24, R17, R24, !P3 ;  /* 0x0000001811187207 */ /* 0x000fe40005800000 */
[----:B------:R-:W-:-:S04]  /*36d0*/  IADD3.X R28, PT, PT, RZ, ~R25, RZ, P4, !PT ;  /* 0x80000019ff1c7210 */ /* 0x000fc800027fe4ff */
[-C--:B------:R-:W-:Y:S01]  /*36e0*/  SEL R17, R28, R25.reuse, !P3 ;  /* 0x000000191c117207 */ /* 0x080fe20005800000 */
[----:B------:R-:W-:Y:S01]  /*36f0*/  IMAD.HI.U32 R28, R26, R24, RZ ;  /* 0x000000181a1c7227 */ /* 0x000fe200078e00ff */
[----:B------:R-:W-:-:S03]  /*3700*/  LOP3.LUT R25, R22, R25, RZ, 0x3c, !PT ;  /* 0x0000001916197212 */ /* 0x000fc600078e3cff */
[----:B------:R-:W-:-:S04]  /*3710*/  IMAD.WIDE.U32 R26, R26, R17, R28 ;  /* 0x000000111a1a7225 */ /* 0x000fc800078e001c */
[----:B------:R-:W-:-:S04]  /*3720*/  IMAD.HI.U32 R26, P0, R16, R24, R26 ;  /* 0x00000018101a7227 */ /* 0x000fc8000780001a */
[CC--:B------:R-:W-:Y:S02]  /*3730*/  IMAD R27, R16.reuse, R17.reuse, RZ ;  /* 0x00000011101b7224 */ /* 0x0c0fe400078e02ff */
[----:B------:R-:W-:-:S03]  /*3740*/  IMAD.HI.U32 R16, R16, R17, RZ ;  /* 0x0000001110107227 */ /* 0x000fc600078e00ff */
[----:B------:R-:W-:Y:S02]  /*3750*/  IADD3 R27, P1, PT, R27, R26, RZ ;  /* 0x0000001a1b1b7210 */ /* 0x000fe40007f3e0ff */
[----:B------:R-:W-:-:S03]  /*3760*/  IADD3.X R16, PT, PT, R16, RZ, RZ, P0, !PT ;  /* 0x000000ff10107210 */ /* 0x000fc600007fe4ff */
[----:B------:R-:W-:-:S04]  /*3770*/  IMAD.WIDE.U32 R28, R27, R14, RZ ;  /* 0x0000000e1b1c7225 */ /* 0x000fc800078e00ff */
[----:B------:R-:W-:Y:S01]  /*3780*/  IMAD R29, R27, R15, R29 ;  /* 0x0000000f1b1d7224 */ /* 0x000fe200078e021d */
[----:B------:R-:W-:Y:S01]  /*3790*/  IADD3 R24, P3, PT, -R28, R24, RZ ;  /* 0x000000181c187210 */ /* 0x000fe20007f7e1ff */
[----:B------:R-:W-:-:S03]  /*37a0*/  IMAD.X R16, RZ, RZ, R16, P1 ;  /* 0x000000ffff107224 */ /* 0x000fc600008e0610 */
[-C--:B------:R-:W-:Y:S01]  /*37b0*/  ISETP.GE.U32.AND P1, PT, R24, R14.reuse, PT ;  /* 0x0000000e1800720c */ /* 0x080fe20003f26070 */
[----:B------:R-:W-:-:S05]  /*37c0*/  IMAD R26, R16, R14, R29 ;  /* 0x0000000e101a7224 */ /* 0x000fca00078e021d */
[----:B------:R-:W-:Y:S02]  /*37d0*/  IADD3.X R17, PT, PT, ~R26, R17, RZ, P3, !PT ;  /* 0x000000111a117210 */ /* 0x000fe40001ffe5ff */
[----:B------:R-:W-:Y:S02]  /*37e0*/  IADD3 R29, P3, PT, R24, -R14, RZ ;  /* 0x8000000e181d7210 */ /* 0x000fe40007f7e0ff */
[----:B------:R-:W-:-:S04]  /*37f0*/  ISETP.GE.U32.AND.EX P1, PT, R17, R15, PT, P1 ;  /* 0x0000000f1100720c */ /* 0x000fc80003f26110 */
[----:B------:R-:W-:Y:S02]  /*3800*/  SEL R29, R29, R24, P1 ;  /* 0x000000181d1d7207 */ /* 0x000fe40000800000 */
[----:B------:R-:W-:Y:S02]  /*3810*/  IADD3 R24, P4, PT, R27, 0x1, RZ ;  /* 0x000000011b187810 */ /* 0x000fe40007f9e0ff */
[----:B------:R-:W-:Y:S01]  /*3820*/  ISETP.GE.U32.AND P0, PT, R29, R14, PT ;  /* 0x0000000e1d00720c */ /* 0x000fe20003f06070 */
[----:B------:R-:W-:Y:S01]  /*3830*/  IMAD.X R14, R17, 0x1, ~R15, P3 ;  /* 0x00000001110e7824 */ /* 0x000fe200018e0e0f */
[----:B------:R-:W-:Y:S02]  /*3840*/  SEL R24, R24, R27, P1 ;  /* 0x0000001b18187207 */ /* 0x000fe40000800000 */
[----:B------:R-:W-:Y:S02]  /*3850*/  IADD3.X R27, PT, PT, RZ, R16, RZ, P4, !PT ;  /* 0x00000010ff1b7210 */ /* 0x000fe400027fe4ff */
[----:B------:R-:W-:-:S02]  /*3860*/  SEL R14, R14, R17, P1 ;  /* 0x000000110e0e7207 */ /* 0x000fc40000800000 */
[----:B------:R-:W-:Y:S02]  /*3870*/  SEL R27, R27, R16, P1 ;  /* 0x000000101b1b7207 */ /* 0x000fe40000800000 */
[----:B------:R-:W-:Y:S02]  /*3880*/  IADD3 R17, P1, PT, R24, 0x1, RZ ;  /* 0x0000000118117810 */ /* 0x000fe40007f3e0ff */
[----:B------:R-:W-:-:S03]  /*3890*/  ISETP.GE.U32.AND.EX P0, PT, R14, R15, PT, P0 ;  /* 0x0000000f0e00720c */ /* 0x000fc60003f06100 */
[----:B------:R-:W-:Y:S01]  /*38a0*/  IMAD.X R14, RZ, RZ, R27, P1 ;  /* 0x000000ffff0e7224 */ /* 0x000fe200008e061b */
[----:B------:R-:W-:Y:S02]  /*38b0*/  SEL R17, R17, R24, P0 ;  /* 0x0000001811117207 */ /* 0x000fe40000000000 */
[----:B------:R-:W-:Y:S02]  /*38c0*/  ISETP.GE.AND P1, PT, R25, RZ, PT ;  /* 0x000000ff1900720c */ /* 0x000fe40003f26270 */
[----:B------:R-:W-:Y:S02]  /*38d0*/  SEL R27, R14, R27, P0 ;  /* 0x0000001b0e1b7207 */ /* 0x000fe40000000000 */
[----:B------:R-:W-:Y:S02]  /*38e0*/  IADD3 R14, P3, PT, RZ, -R17, RZ ;  /* 0x80000011ff0e7210 */ /* 0x000fe40007f7e0ff */
[----:B------:R-:W-:Y:S02]  /*38f0*/  ISETP.NE.U32.AND P0, PT, R23, RZ, PT ;  /* 0x000000ff1700720c */ /* 0x000fe40003f05070 */
[----:B------:R-:W-:-:S02]  /*3900*/  IADD3.X R16, PT, PT, RZ, ~R27, RZ, P3, !PT ;  /* 0x8000001bff107210 */ /* 0x000fc40001ffe4ff */
[----:B------:R-:W-:Y:S01]  /*3910*/  SEL R14, R14, R17, !P1 ;  /* 0x000000110e0e7207 */ /* 0x000fe20004800000 */
[----:B------:R-:W-:Y:S01]  /*3920*/  HFMA2 R17, -RZ, RZ, 0, 0 ;  /* 0x00000000ff117431 */ /* 0x000fe200000001ff */
[----:B------:R-:W-:Y:S01]  /*3930*/  SEL R15, R16, R27, !P1 ;  /* 0x0000001b100f7207 */ /* 0x000fe20004800000 */
[----:B------:R-:W-:Y:S01]  /*3940*/  IMAD.MOV.U32 R16, RZ, RZ, R4 ;  /* 0x000000ffff107224 */ /* 0x000fe200078e0004 */
[----:B------:R-:W-:-:S04]  /*3950*/  ISETP.NE.AND.EX P0, PT, R22, RZ, PT, P0 ;  /* 0x000000ff1600720c */ /* 0x000fc80003f05300 */
[----:B------:R-:W-:Y:S02]  /*3960*/  SEL R14, R14, 0xffffffff, P0 ;  /* 0xffffffff0e0e7807 */ /* 0x000fe40000000000 */
[----:B------:R-:W-:Y:S01]  /*3970*/  SEL R15, R15, 0xffffffff, P0 ;  /* 0xffffffff0f0f7807 */ /* 0x000fe20000000000 */
[----:B------:R-:W-:Y:S06]  /*3980*/  RET.REL.NODEC R16 `(_Z17cuda_calculateMthiiPPiiii) ;  /* 0xffffffc4109c7950 */ /* 0x000fec0003c3ffff */
.L_x_71:
[----:B------:R-:W-:-:S00]  /*3990*/  BRA `(.L_x_71) ;  /* 0xfffffffc00fc7947 */ /* 0x000fc0000383ffff */
[----:B------:R-:W-:-:S00]  /*39a0*/  NOP ;  /* 0x0000000000007918 */ /* 0x000fc00000000000 */
        /* <DEDUP_REMOVED lines=13> */
.L_x_72:


//--------------------- .nv.shared.reserved.0     --------------------------
	.section	.nv.shared.reserved.0,"aw",@nobits
	.weak		__nv_reservedSMEM_offset_0_alias
	.size		__nv_reservedSMEM_offset_0_alias, 0, 64
	.other		__nv_reservedSMEM_offset_0_alias,@"STO_CUDA_RESERVED_SHARED STV_DEFAULT"
__nv_reservedSMEM_offset_0_alias:
	.zero		0
	.zero		64


//--------------------- .nv.constant0._Z17cuda_calculateMthiiPPiiii --------------------------
	.section	.nv.constant0._Z17cuda_calculateMthiiPPiiii,"a",@progbits
	.sectionflags	@""
	.align	4
.nv.constant0._Z17cuda_calculateMthiiPPiiii:
	.zero		924


//--------------------- SYMBOLS --------------------------

	.type		.nv.reservedSmem.offset0,@object
	.size		.nv.reservedSmem.offset0,0x4
